	.target	sm_80

	.elftype	@"ET_EXEC"


//--------------------- .note.nv.tkinfo           --------------------------
	.section	.note.nv.tkinfo,"",@"SHT_NOTE"
	.sectionflags	@"SHF_NOTE_NV_TKINFO"
	.tkinfo
        /*0018*/ 	.word	0x00000002
        /*0030*/ 	.string	""
        /*0030*/ 	.string	"ptxas"
        /*0030*/ 	.string	"Cuda compilation tools, release 13.0, V13.0.88"
        /*0030*/ 	.string	"Build cuda_13.0.r13.0/compiler.36424714_0"
        /*0030*/ 	.string	"-v  -suppress-debug-info  -lineinfo  -arch sm_80 "



//--------------------- .note.nv.cuinfo           --------------------------
	.section	.note.nv.cuinfo,"",@"SHT_NOTE"
	.sectionflags	@"SHF_NOTE_NV_CUINFO"
        /*0018*/ 	.short	0x0002
        /*001a*/ 	.short	0x0050
        /*001c*/ 	.short	0x0082
	.zero		2


//--------------------- .nv.info                  --------------------------
	.section	.nv.info,"",@"SHT_CUDA_INFO"
	.align	4


	//----- nvinfo : EIATTR_REGCOUNT
	.align		4
        /*0000*/ 	.byte	0x04, 0x2f
        /*0002*/ 	.short	(.L_1 - .L_0)
	.align		4
.L_0:
        /*0004*/ 	.word	index@(matmul_kernel)
        /*0008*/ 	.word	0x00000080


	//----- nvinfo : EIATTR_FRAME_SIZE
	.align		4
.L_1:
        /*000c*/ 	.byte	0x04, 0x11
        /*000e*/ 	.short	(.L_3 - .L_2)
	.align		4
.L_2:
        /*0010*/ 	.word	index@(matmul_kernel)
        /*0014*/ 	.word	0x00000000


	//----- nvinfo : EIATTR_MIN_STACK_SIZE
	.align		4
.L_3:
        /*0018*/ 	.byte	0x04, 0x12
        /*001a*/ 	.short	(.L_5 - .L_4)
	.align		4
.L_4:
        /*001c*/ 	.word	index@(matmul_kernel)
        /*0020*/ 	.word	0x00000000
.L_5:


//--------------------- .nv.info.matmul_kernel    --------------------------
	.section	.nv.info.matmul_kernel,"",@"SHT_CUDA_INFO"
	.sectionflags	@""
	.align	4


	//----- nvinfo : EIATTR_CUDA_API_VERSION
	.align		4
        /*0000*/ 	.byte	0x04, 0x37
        /*0002*/ 	.short	(.L_7 - .L_6)
.L_6:
        /*0004*/ 	.word	0x00000082


	//----- nvinfo : EIATTR_SW2861232_WAR
	.align		4
.L_7:
        /*0008*/ 	.byte	0x01, 0x35
	.zero		2


	//----- nvinfo : EIATTR_PARAM_CBANK
	.align		4
        /*000c*/ 	.byte	0x04, 0x0a
        /*000e*/ 	.short	(.L_9 - .L_8)
	.align		4
.L_8:
        /*0010*/ 	.word	index@(.nv.constant0.matmul_kernel)
        /*0014*/ 	.short	0x0160
        /*0016*/ 	.short	0x0050


	//----- nvinfo : EIATTR_CBANK_PARAM_SIZE
	.align		4
.L_9:
        /*0018*/ 	.byte	0x03, 0x19
        /*001a*/ 	.short	0x0050


	//----- nvinfo : EIATTR_KPARAM_INFO
	.align		4
        /*001c*/ 	.byte	0x04, 0x17
        /*001e*/ 	.short	(.L_11 - .L_10)
.L_10:
        /*0020*/ 	.word	0x00000000
        /*0024*/ 	.short	0x000d
        /*0026*/ 	.short	0x0048
        /*0028*/ 	.byte	0x00, 0xf4, 0x21, 0x00


	//----- nvinfo : EIATTR_KPARAM_INFO
	.align		4
.L_11:
        /*002c*/ 	.byte	0x04, 0x17
        /*002e*/ 	.short	(.L_13 - .L_12)
.L_12:
        /*0030*/ 	.word	0x00000000
        /*0034*/ 	.short	0x000c
        /*0036*/ 	.short	0x0040
        /*0038*/ 	.byte	0x00, 0xf4, 0x21, 0x00


	//----- nvinfo : EIATTR_KPARAM_INFO
	.align		4
.L_13:
        /*003c*/ 	.byte	0x04, 0x17
        /*003e*/ 	.short	(.L_15 - .L_14)
.L_14:
        /*0040*/ 	.word	0x00000000
        /*0044*/ 	.short	0x000b
        /*0046*/ 	.short	0x0038
        /*0048*/ 	.byte	0x00, 0xf0, 0x11, 0x00


	//----- nvinfo : EIATTR_KPARAM_INFO
	.align		4
.L_15:
        /*004c*/ 	.byte	0x04, 0x17
        /*004e*/ 	.short	(.L_17 - .L_16)
.L_16:
        /*0050*/ 	.word	0x00000000
        /*0054*/ 	.short	0x000a
        /*0056*/ 	.short	0x0034
        /*0058*/ 	.byte	0x00, 0xf0, 0x11, 0x00


	//----- nvinfo : EIATTR_KPARAM_INFO
	.align		4
.L_17:
        /*005c*/ 	.byte	0x04, 0x17
        /*005e*/ 	.short	(.L_19 - .L_18)
.L_18:
        /*0060*/ 	.word	0x00000000
        /*0064*/ 	.short	0x0009
        /*0066*/ 	.short	0x0030
        /*0068*/ 	.byte	0x00, 0xf0, 0x11, 0x00


	//----- nvinfo : EIATTR_KPARAM_INFO
	.align		4
.L_19:
        /*006c*/ 	.byte	0x04, 0x17
        /*006e*/ 	.short	(.L_21 - .L_20)
.L_20:
        /*0070*/ 	.word	0x00000000
        /*0074*/ 	.short	0x0008
        /*0076*/ 	.short	0x002c
        /*0078*/ 	.byte	0x00, 0xf0, 0x11, 0x00


	//----- nvinfo : EIATTR_KPARAM_INFO
	.align		4
.L_21:
        /*007c*/ 	.byte	0x04, 0x17
        /*007e*/ 	.short	(.L_23 - .L_22)
.L_22:
        /*0080*/ 	.word	0x00000000
        /*0084*/ 	.short	0x0007
        /*0086*/ 	.short	0x0028
        /*0088*/ 	.byte	0x00, 0xf0, 0x11, 0x00


	//----- nvinfo : EIATTR_KPARAM_INFO
	.align		4
.L_23:
        /*008c*/ 	.byte	0x04, 0x17
        /*008e*/ 	.short	(.L_25 - .L_24)
.L_24:
        /*0090*/ 	.word	0x00000000
        /*0094*/ 	.short	0x0006
        /*0096*/ 	.short	0x0024
        /*0098*/ 	.byte	0x00, 0xf0, 0x11, 0x00


	//----- nvinfo : EIATTR_KPARAM_INFO
	.align		4
.L_25:
        /*009c*/ 	.byte	0x04, 0x17
        /*009e*/ 	.short	(.L_27 - .L_26)
.L_26:
        /*00a0*/ 	.word	0x00000000
        /*00a4*/ 	.short	0x0005
        /*00a6*/ 	.short	0x0020
        /*00a8*/ 	.byte	0x00, 0xf0, 0x11, 0x00


	//----- nvinfo : EIATTR_KPARAM_INFO
	.align		4
.L_27:
        /*00ac*/ 	.byte	0x04, 0x17
        /*00ae*/ 	.short	(.L_29 - .L_28)
.L_28:
        /*00b0*/ 	.word	0x00000000
        /*00b4*/ 	.short	0x0004
        /*00b6*/ 	.short	0x001c
        /*00b8*/ 	.byte	0x00, 0xf0, 0x11, 0x00


	//----- nvinfo : EIATTR_KPARAM_INFO
	.align		4
.L_29:
        /*00bc*/ 	.byte	0x04, 0x17
        /*00be*/ 	.short	(.L_31 - .L_30)
.L_30:
        /*00c0*/ 	.word	0x00000000
        /*00c4*/ 	.short	0x0003
        /*00c6*/ 	.short	0x0018
        /*00c8*/ 	.byte	0x00, 0xf0, 0x11, 0x00


	//----- nvinfo : EIATTR_KPARAM_INFO
	.align		4
.L_31:
        /*00cc*/ 	.byte	0x04, 0x17
        /*00ce*/ 	.short	(.L_33 - .L_32)
.L_32:
        /*00d0*/ 	.word	0x00000000
        /*00d4*/ 	.short	0x0002
        /*00d6*/ 	.short	0x0010
        /*00d8*/ 	.byte	0x00, 0xf4, 0x21, 0x00


	//----- nvinfo : EIATTR_KPARAM_INFO
	.align		4
.L_33:
        /*00dc*/ 	.byte	0x04, 0x17
        /*00de*/ 	.short	(.L_35 - .L_34)
.L_34:
        /*00e0*/ 	.word	0x00000000
        /*00e4*/ 	.short	0x0001
        /*00e6*/ 	.short	0x0008
        /*00e8*/ 	.byte	0x00, 0xf4, 0x21, 0x00


	//----- nvinfo : EIATTR_KPARAM_INFO
	.align		4
.L_35:
        /*00ec*/ 	.byte	0x04, 0x17
        /*00ee*/ 	.short	(.L_37 - .L_36)
.L_36:
        /*00f0*/ 	.word	0x00000000
        /*00f4*/ 	.short	0x0000
        /*00f6*/ 	.short	0x0000
        /*00f8*/ 	.byte	0x00, 0xf4, 0x21, 0x00


	//----- nvinfo : EIATTR_MAXREG_COUNT
	.align		4
.L_37:
        /*00fc*/ 	.byte	0x03, 0x1b
        /*00fe*/ 	.short	0x00ff


	//----- nvinfo : EIATTR_NUM_BARRIERS
	.align		4
        /*0100*/ 	.byte	0x02, 0x4c
        /*0102*/ 	.byte	0x01
	.zero		1


	//----- nvinfo : EIATTR_MERCURY_ISA_VERSION
	.align		4
        /*0104*/ 	.byte	0x03, 0x5f
        /*0106*/ 	.short	0x0000


	//----- nvinfo : EIATTR_EXIT_INSTR_OFFSETS
	.align		4
        /*0108*/ 	.byte	0x04, 0x1c
        /*010a*/ 	.short	(.L_39 - .L_38)


	//   ....[0]....
.L_38:
        /*010c*/ 	.word	0x00003530


	//   ....[1]....
        /*0110*/ 	.word	0x00003560


	//----- nvinfo : EIATTR_REQNTID
	.align		4
.L_39:
        /*0114*/ 	.byte	0x04, 0x10
        /*0116*/ 	.short	(.L_41 - .L_40)
.L_40:
        /*0118*/ 	.word	0x00000080
        /*011c*/ 	.word	0x00000001
        /*0120*/ 	.word	0x00000001
.L_41:


//--------------------- .nv.callgraph             --------------------------
	.section	.nv.callgraph,"",@"SHT_CUDA_CALLGRAPH"
	.align	4
	.sectionentsize	8
	.align		4
        /*0000*/ 	.word	0x00000000
	.align		4
        /*0004*/ 	.word	0xffffffff
	.align		4
        /*0008*/ 	.word	0x00000000
	.align		4
        /*000c*/ 	.word	0xfffffffe
	.align		4
        /*0010*/ 	.word	0x00000000
	.align		4
        /*0014*/ 	.word	0xfffffffd
	.align		4
        /*0018*/ 	.word	0x00000000
	.align		4
        /*001c*/ 	.word	0xfffffffc


//--------------------- .nv.rel.action            --------------------------
	.section	.nv.rel.action,"",@"SHT_CUDA_RELOCINFO"
	.align	8
	.sectionentsize	8
        /*0000*/ 	.byte	0x73, 0x00, 0x00, 0x00, 0x00, 0x00, 0x00, 0x00, 0x00, 0x00, 0x00, 0x11, 0x25, 0x00, 0x05, 0x36


//--------------------- .nv.constant0.matmul_kernel --------------------------
	.section	.nv.constant0.matmul_kernel,"a",@progbits
	.sectionflags	@""
	.align	4
.nv.constant0.matmul_kernel:
	.zero		432


//--------------------- .text.matmul_kernel       --------------------------
	.section	.text.matmul_kernel,"ax",@progbits
	.sectioninfo	@"SHI_REGISTERS=128"
	.align	128
        .global         matmul_kernel
        .type           matmul_kernel,@function
        .size           matmul_kernel,(.L_x_4 - matmul_kernel)
        .other          matmul_kernel,@"STO_CUDA_ENTRY STV_DEFAULT"
matmul_kernel:
.text.matmul_kernel:
[----:B------:R-:W-:Y:S02]  /*0000*/  IMAD.MOV.U32 R1, RZ, RZ, c[0x0][0x28] ;  /* 0x00000a00ff017624 */ /* 0x000fe400078e00ff */
[----:B------:R-:W-:Y:S01]  /*0010*/  IMAD.MOV.U32 R0, RZ, RZ, 0x1f ;  /* 0x0000001fff007424 */ /* 0x000fe200078e00ff */
[----:B------:R-:W0:Y:S01]  /*0020*/  S2R R5, SR_CTAID.X ;  /* 0x0000000000057919 */ /* 0x000e220000002500 */
[----:B------:R-:W-:Y:S01]  /*0030*/  ULDC UR4, c[0x0][0x180] ;  /* 0x0000600000047ab9 */ /* 0x000fe20000000800 */
[----:B------:R-:W-:Y:S01]  /*0040*/  CS2R R64, SRZ ;  /* 0x0000000000407805 */ /* 0x000fe2000001ff00 */
[----:B------:R-:W-:Y:S01]  /*0050*/  UIADD3 UR4, UR4, 0x1f, URZ ;  /* 0x0000001f04047890 */ /* 0x000fe2000fffe03f */
[----:B------:R-:W-:Y:S01]  /*0060*/  IADD3 R0, R0, c[0x0][0x17c], RZ ;  /* 0x00005f0000007a10 */ /* 0x000fe20007ffe0ff */
[----:B------:R-:W-:Y:S01]  /*0070*/  ULDC.64 UR8, c[0x0][0x118] ;  /* 0x0000460000087ab9 */ /* 0x000fe20000000a00 */
[----:B------:R-:W-:Y:S01]  /*0080*/  CS2R R66, SRZ ;  /* 0x0000000000427805 */ /* 0x000fe2000001ff00 */
[----:B------:R-:W-:Y:S01]  /*0090*/  UISETP.GE.AND UP0, UPT, UR4, 0x20, UPT ;  /* 0x000000200400788c */ /* 0x000fe2000bf06270 */
[----:B------:R-:W-:Y:S01]  /*00a0*/  SHF.R.S32.HI R3, RZ, 0x1f, R0 ;  /* 0x0000001fff037819 */ /* 0x000fe20000011400 */
[----:B------:R-:W-:Y:S01]  /*00b0*/  CS2R R16, SRZ ;  /* 0x0000000000107805 */ /* 0x000fe2000001ff00 */
[----:B------:R-:W-:Y:S01]  /*00c0*/  CS2R R18, SRZ ;  /* 0x0000000000127805 */ /* 0x000fe2000001ff00 */
[----:B------:R-:W-:Y:S01]  /*00d0*/  CS2R R48, SRZ ;  /* 0x0000000000307805 */ /* 0x000fe2000001ff00 */
[----:B------:R-:W-:Y:S01]  /*00e0*/  LEA.HI R3, R3, R0, RZ, 0x5 ;  /* 0x0000000003037211 */ /* 0x000fe200078f28ff */
[----:B------:R-:W-:Y:S01]  /*00f0*/  CS2R R50, SRZ ;  /* 0x0000000000327805 */ /* 0x000fe2000001ff00 */
[----:B------:R-:W-:Y:S01]  /*0100*/  CS2R R20, SRZ ;  /* 0x0000000000147805 */ /* 0x000fe2000001ff00 */
[----:B------:R-:W-:Y:S01]  /*0110*/  CS2R R22, SRZ ;  /* 0x0000000000167805 */ /* 0x000fe2000001ff00 */
[----:B------:R-:W-:-:S05]  /*0120*/  SHF.R.S32.HI R3, RZ, 0x5, R3 ;  /* 0x00000005ff037819 */ /* 0x000fca0000011403 */
[----:B------:R-:W-:Y:S01]  /*0130*/  IMAD.SHL.U32 R4, R3, 0x8, RZ ;  /* 0x0000000803047824 */ /* 0x000fe200078e00ff */
[----:B0-----:R-:W-:-:S04]  /*0140*/  IABS R8, R5 ;  /* 0x0000000500087213 */ /* 0x001fc80000000000 */
[-C--:B------:R-:W-:Y:S02]  /*0150*/  IABS R7, R4.reuse ;  /* 0x0000000400077213 */ /* 0x080fe40000000000 */
[----:B------:R-:W-:Y:S02]  /*0160*/  IABS R10, R4 ;  /* 0x00000004000a7213 */ /* 0x000fe40000000000 */
[----:B------:R-:W0:Y:S08]  /*0170*/  I2F.RP R0, R7 ;  /* 0x0000000700007306 */ /* 0x000e300000209400 */
[----:B0-----:R-:W0:Y:S02]  /*0180*/  MUFU.RCP R0, R0 ;  /* 0x0000000000007308 */ /* 0x001e240000001000 */
[----:B0-----:R-:W-:Y:S01]  /*0190*/  IADD3 R2, R0, 0xffffffe, RZ ;  /* 0x0ffffffe00027810 */ /* 0x001fe20007ffe0ff */
[----:B------:R-:W-:-:S05]  /*01a0*/  IMAD.MOV R0, RZ, RZ, -R10 ;  /* 0x000000ffff007224 */ /* 0x000fca00078e0a0a */
[----:B------:R0:W1:Y:S02]  /*01b0*/  F2I.FTZ.U32.TRUNC.NTZ R3, R2 ;  /* 0x0000000200037305 */ /* 0x000064000021f000 */
[----:B0-----:R-:W-:Y:S02]  /*01c0*/  IMAD.MOV.U32 R2, RZ, RZ, RZ ;  /* 0x000000ffff027224 */ /* 0x001fe400078e00ff */
[----:B-1----:R-:W-:-:S04]  /*01d0*/  IMAD.MOV R6, RZ, RZ, -R3 ;  /* 0x000000ffff067224 */ /* 0x002fc800078e0a03 */
[----:B------:R-:W-:Y:S02]  /*01e0*/  IMAD R9, R6, R7, RZ ;  /* 0x0000000706097224 */ /* 0x000fe400078e02ff */
[----:B------:R-:W-:Y:S02]  /*01f0*/  IMAD.MOV.U32 R6, RZ, RZ, R8 ;  /* 0x000000ffff067224 */ /* 0x000fe400078e0008 */
[----:B------:R-:W-:-:S06]  /*0200*/  IMAD.HI.U32 R3, R3, R9, R2 ;  /* 0x0000000903037227 */ /* 0x000fcc00078e0002 */
[----:B------:R-:W-:-:S04]  /*0210*/  IMAD.HI.U32 R3, R3, R6, RZ ;  /* 0x0000000603037227 */ /* 0x000fc800078e00ff */
[----:B------:R-:W-:-:S05]  /*0220*/  IMAD R0, R3, R0, R6 ;  /* 0x0000000003007224 */ /* 0x000fca00078e0206 */
[----:B------:R-:W-:-:S13]  /*0230*/  ISETP.GT.U32.AND P1, PT, R7, R0, PT ;  /* 0x000000000700720c */ /* 0x000fda0003f24070 */
[----:B------:R-:W-:Y:S01]  /*0240*/  @!P1 IMAD.IADD R0, R0, 0x1, -R7 ;  /* 0x0000000100009824 */ /* 0x000fe200078e0a07 */
[----:B------:R-:W-:Y:S02]  /*0250*/  @!P1 IADD3 R3, R3, 0x1, RZ ;  /* 0x0000000103039810 */ /* 0x000fe40007ffe0ff */
[----:B------:R-:W-:Y:S02]  /*0260*/  ISETP.NE.AND P1, PT, R4, RZ, PT ;  /* 0x000000ff0400720c */ /* 0x000fe40003f25270 */
[----:B------:R-:W-:Y:S02]  /*0270*/  ISETP.GE.U32.AND P0, PT, R0, R7, PT ;  /* 0x000000070000720c */ /* 0x000fe40003f06070 */
[----:B------:R-:W-:-:S04]  /*0280*/  LOP3.LUT R0, R5, R4, RZ, 0x3c, !PT ;  /* 0x0000000405007212 */ /* 0x000fc800078e3cff */
[----:B------:R-:W-:Y:S01]  /*0290*/  ISETP.GE.AND P2, PT, R0, RZ, PT ;  /* 0x000000ff0000720c */ /* 0x000fe20003f46270 */
[----:B------:R-:W-:-:S05]  /*02a0*/  IMAD.MOV.U32 R0, RZ, RZ, c[0x0][0x178] ;  /* 0x00005e00ff007624 */ /* 0x000fca00078e00ff */
[----:B------:R-:W-:Y:S02]  /*02b0*/  IADD3 R0, R0, 0x7f, RZ ;  /* 0x0000007f00007810 */ /* 0x000fe40007ffe0ff */
[----:B------:R-:W-:-:S05]  /*02c0*/  @P0 IADD3 R3, R3, 0x1, RZ ;  /* 0x0000000103030810 */ /* 0x000fca0007ffe0ff */
[----:B------:R-:W-:Y:S01]  /*02d0*/  IMAD.MOV.U32 R2, RZ, RZ, R3 ;  /* 0x000000ffff027224 */ /* 0x000fe200078e0003 */
[----:B------:R-:W-:-:S03]  /*02e0*/  SHF.R.S32.HI R3, RZ, 0x1f, R0 ;  /* 0x0000001fff037819 */ /* 0x000fc60000011400 */
[----:B------:R-:W-:Y:S01]  /*02f0*/  @!P2 IMAD.MOV R2, RZ, RZ, -R2 ;  /* 0x000000ffff02a224 */ /* 0x000fe200078e0a02 */
[----:B------:R-:W-:Y:S02]  /*0300*/  @!P1 LOP3.LUT R2, RZ, R4, RZ, 0x33, !PT ;  /* 0x00000004ff029212 */ /* 0x000fe400078e33ff */
[----:B------:R-:W-:-:S03]  /*0310*/  LEA.HI R3, R3, R0, RZ, 0x7 ;  /* 0x0000000003037211 */ /* 0x000fc600078f38ff */
[----:B------:R-:W-:Y:S02]  /*0320*/  IMAD.SHL.U32 R6, R2, 0x8, RZ ;  /* 0x0000000802067824 */ /* 0x000fe400078e00ff */
[----:B------:R-:W-:-:S03]  /*0330*/  IMAD.MOV R2, RZ, RZ, -R2 ;  /* 0x000000ffff027224 */ /* 0x000fc600078e0a02 */
[----:B------:R-:W-:Y:S01]  /*0340*/  LEA.HI.SX32 R3, R3, -R6, 0x19 ;  /* 0x8000000603037211 */ /* 0x000fe200078fcaff */
[----:B------:R-:W-:-:S03]  /*0350*/  IMAD R8, R4, R2, R5 ;  /* 0x0000000204087224 */ /* 0x000fc600078e0205 */
[----:B------:R-:W-:-:S04]  /*0360*/  IMNMX R11, R3, 0x8, PT ;  /* 0x00000008030b7817 */ /* 0x000fc80003800200 */
[-C--:B------:R-:W-:Y:S02]  /*0370*/  IABS R7, R11.reuse ;  /* 0x0000000b00077213 */ /* 0x080fe40000000000 */
[----:B------:R-:W-:Y:S02]  /*0380*/  IABS R4, R11 ;  /* 0x0000000b00047213 */ /* 0x000fe40000000000 */
[----:B------:R-:W0:Y:S08]  /*0390*/  I2F.RP R0, R7 ;  /* 0x0000000700007306 */ /* 0x000e300000209400 */
[----:B0-----:R-:W0:Y:S02]  /*03a0*/  MUFU.RCP R0, R0 ;  /* 0x0000000000007308 */ /* 0x001e240000001000 */
[----:B0-----:R-:W-:Y:S01]  /*03b0*/  IADD3 R3, R0, 0xffffffe, RZ ;  /* 0x0ffffffe00037810 */ /* 0x001fe20007ffe0ff */
[----:B------:R-:W-:-:S05]  /*03c0*/  IMAD.MOV R0, RZ, RZ, -R4 ;  /* 0x000000ffff007224 */ /* 0x000fca00078e0a04 */
[----:B------:R-:W0:Y:S02]  /*03d0*/  F2I.FTZ.U32.TRUNC.NTZ R3, R3 ;  /* 0x0000000300037305 */ /* 0x000e24000021f000 */
[----:B0-----:R-:W-:-:S04]  /*03e0*/  IMAD.MOV R9, RZ, RZ, -R3 ;  /* 0x000000ffff097224 */ /* 0x001fc800078e0a03 */
[----:B------:R-:W-:Y:S01]  /*03f0*/  IMAD.MOV.U32 R2, RZ, RZ, R9 ;  /* 0x000000ffff027224 */ /* 0x000fe200078e0009 */
[----:B------:R-:W-:-:S03]  /*0400*/  IABS R9, R8 ;  /* 0x0000000800097213 */ /* 0x000fc60000000000 */
[----:B------:R-:W-:Y:S02]  /*0410*/  IMAD R5, R2, R7, RZ ;  /* 0x0000000702057224 */ /* 0x000fe400078e02ff */
[----:B------:R-:W-:-:S04]  /*0420*/  IMAD.MOV.U32 R2, RZ, RZ, RZ ;  /* 0x000000ffff027224 */ /* 0x000fc800078e00ff */
        /* <DEDUP_REMOVED lines=9> */
[----:B------:R-:W-:Y:S02]  /*04c0*/  ISETP.GE.AND P2, PT, R0, RZ, PT ;  /* 0x000000ff0000720c */ /* 0x000fe40003f46270 */
[----:B------:R-:W0:Y:S05]  /*04d0*/  S2R R0, SR_TID.X ;  /* 0x0000000000007919 */ /* 0x000e2a0000002100 */
[----:B------:R-:W-:Y:S02]  /*04e0*/  @P0 IADD3 R2, R2, 0x1, RZ ;  /* 0x0000000102020810 */ /* 0x000fe40007ffe0ff */
[----:B------:R-:W-:-:S03]  /*04f0*/  PLOP3.LUT P0, PT, PT, PT, UP0, 0x80, 0x0 ;  /* 0x000000000000781c */ /* 0x000fc60003f0f008 */
[----:B------:R-:W-:-:S04]  /*0500*/  IMAD.MOV.U32 R4, RZ, RZ, R2 ;  /* 0x000000ffff047224 */ /* 0x000fc800078e0002 */
[----:B------:R-:W-:Y:S01]  /*0510*/  @!P2 IMAD.MOV R4, RZ, RZ, -R4 ;  /* 0x000000ffff04a224 */ /* 0x000fe200078e0a04 */
[----:B------:R-:W-:-:S05]  /*0520*/  @!P1 LOP3.LUT R4, RZ, R11, RZ, 0x33, !PT ;  /* 0x0000000bff049212 */ /* 0x000fca00078e33ff */
[----:B------:R-:W-:Y:S02]  /*0530*/  IMAD.MOV R2, RZ, RZ, -R4 ;  /* 0x000000ffff027224 */ /* 0x000fe400078e0a04 */
[----:B------:R-:W-:Y:S02]  /*0540*/  IMAD.SHL.U32 R4, R4, 0x20, RZ ;  /* 0x0000002004047824 */ /* 0x000fe400078e00ff */
[----:B------:R-:W-:Y:S01]  /*0550*/  IMAD R2, R11, R2, R8 ;  /* 0x000000020b027224 */ /* 0x000fe200078e0208 */
[----:B0-----:R-:W-:-:S03]  /*0560*/  LOP3.LUT R3, R0, 0x60, RZ, 0xc0, !PT ;  /* 0x0000006000037812 */ /* 0x001fc600078ec0ff */
[----:B------:R-:W-:Y:S01]  /*0570*/  IMAD.IADD R5, R6, 0x1, R2 ;  /* 0x0000000106057824 */ /* 0x000fe200078e0202 */
[----:B------:R-:W-:-:S05]  /*0580*/  LOP3.LUT R2, R0, 0x7f, RZ, 0xc0, !PT ;  /* 0x0000007f00027812 */ /* 0x000fca00078ec0ff */
[----:B------:R-:W-:Y:S01]  /*0590*/  IMAD R5, R5, 0x80, R2 ;  /* 0x0000008005057824 */ /* 0x000fe200078e0202 */
[----:B------:R-:W-:Y:S05]  /*05a0*/  @!P0 BRA `(.L_x_0) ;  /* 0x000020f000008947 */ /* 0x000fea0003800000 */
[----:B------:R-:W-:Y:S01]  /*05b0*/  IABS R21, c[0x0][0x17c] ;  /* 0x00005f0000157a13 */ /* 0x000fe20000000000 */
[----:B------:R-:W-:Y:S01]  /*05c0*/  USHF.R.S32.HI UR5, URZ, 0x1f, UR4 ;  /* 0x0000001f3f057899 */ /* 0x000fe20008011404 */
[----:B------:R-:W-:Y:S01]  /*05d0*/  IABS R23, c[0x0][0x178] ;  /* 0x00005e0000177a13 */ /* 0x000fe20000000000 */
[----:B------:R-:W-:Y:S01]  /*05e0*/  IMAD.MOV.U32 R94, RZ, RZ, c[0x0][0x180] ;  /* 0x00006000ff5e7624 */ /* 0x000fe200078e00ff */
[----:B------:R-:W0:Y:S01]  /*05f0*/  I2F.RP R11, R21 ;  /* 0x00000015000b7306 */ /* 0x000e220000209400 */
[----:B------:R-:W-:Y:S01]  /*0600*/  LEA.HI R25, R3, R4, RZ, 0x1b ;  /* 0x0000000403197211 */ /* 0x000fe200078fd8ff */
[----:B------:R-:W-:Y:S01]  /*0610*/  ULEA.HI UR5, UR5, UR4, URZ, 0x5 ;  /* 0x0000000405057291 */ /* 0x000fe2000f8f283f */
[----:B------:R-:W-:Y:S01]  /*0620*/  CS2R R68, SRZ ;  /* 0x0000000000447805 */ /* 0x000fe2000001ff00 */
[----:B------:R-:W-:Y:S01]  /*0630*/  CS2R R70, SRZ ;  /* 0x0000000000467805 */ /* 0x000fe2000001ff00 */
[C---:B------:R-:W-:Y:S01]  /*0640*/  IADD3 R26, R25.reuse, 0x10, RZ ;  /* 0x00000010191a7810 */ /* 0x040fe20007ffe0ff */
[----:B------:R-:W-:Y:S01]  /*0650*/  CS2R R64, SRZ ;  /* 0x0000000000407805 */ /* 0x000fe2000001ff00 */
[C---:B------:R-:W-:Y:S01]  /*0660*/  IADD3 R27, R25.reuse, 0xc, RZ ;  /* 0x0000000c191b7810 */ /* 0x040fe20007ffe0ff */
[----:B------:R-:W1:Y:S01]  /*0670*/  I2F.RP R12, R23 ;  /* 0x00000017000c7306 */ /* 0x000e620000209400 */
[C---:B------:R-:W-:Y:S01]  /*0680*/  IADD3 R28, R25.reuse, 0x8, RZ ;  /* 0x00000008191c7810 */ /* 0x040fe20007ffe0ff */
[----:B------:R-:W-:Y:S01]  /*0690*/  CS2R R66, SRZ ;  /* 0x0000000000427805 */ /* 0x000fe2000001ff00 */
[----:B------:R-:W-:Y:S01]  /*06a0*/  IABS R15, R27 ;  /* 0x0000001b000f7213 */ /* 0x000fe20000000000 */
[----:B------:R-:W-:Y:S01]  /*06b0*/  CS2R R60, SRZ ;  /* 0x00000000003c7805 */ /* 0x000fe2000001ff00 */
[----:B------:R-:W-:Y:S01]  /*06c0*/  IADD3 R29, R25, 0x4, RZ ;  /* 0x00000004191d7810 */ /* 0x000fe20007ffe0ff */
[----:B------:R-:W-:Y:S01]  /*06d0*/  CS2R R62, SRZ ;  /* 0x00000000003e7805 */ /* 0x000fe2000001ff00 */
[----:B------:R-:W-:Y:S01]  /*06e0*/  IABS R20, R28 ;  /* 0x0000001c00147213 */ /* 0x000fe20000000000 */
[----:B0-----:R-:W0:Y:S01]  /*06f0*/  MUFU.RCP R11, R11 ;  /* 0x0000000b000b7308 */ /* 0x001e220000001000 */
[----:B------:R-:W-:Y:S01]  /*0700*/  IABS R22, R29 ;  /* 0x0000001d00167213 */ /* 0x000fe20000000000 */
[----:B------:R-:W-:Y:S01]  /*0710*/  CS2R R56, SRZ ;  /* 0x0000000000387805 */ /* 0x000fe2000001ff00 */
[----:B------:R-:W-:Y:S01]  /*0720*/  IABS R24, R25 ;  /* 0x0000001900187213 */ /* 0x000fe20000000000 */
[----:B------:R-:W-:Y:S01]  /*0730*/  CS2R R58, SRZ ;  /* 0x00000000003a7805 */ /* 0x000fe2000001ff00 */
[----:B------:R-:W-:Y:S01]  /*0740*/  CS2R R52, SRZ ;  /* 0x0000000000347805 */ /* 0x000fe2000001ff00 */
[----:B------:R-:W-:Y:S01]  /*0750*/  CS2R R54, SRZ ;  /* 0x0000000000367805 */ /* 0x000fe2000001ff00 */
[----:B------:R-:W-:Y:S01]  /*0760*/  CS2R R48, SRZ ;  /* 0x0000000000307805 */ /* 0x000fe2000001ff00 */
[----:B-1----:R-:W1:Y:S01]  /*0770*/  MUFU.RCP R12, R12 ;  /* 0x0000000c000c7308 */ /* 0x002e620000001000 */
[----:B------:R-:W-:Y:S01]  /*0780*/  CS2R R50, SRZ ;  /* 0x0000000000327805 */ /* 0x000fe2000001ff00 */
[----:B------:R-:W-:Y:S01]  /*0790*/  CS2R R44, SRZ ;  /* 0x00000000002c7805 */ /* 0x000fe2000001ff00 */
[----:B------:R-:W-:Y:S01]  /*07a0*/  CS2R R46, SRZ ;  /* 0x00000000002e7805 */ /* 0x000fe2000001ff00 */
[----:B------:R-:W-:-:S02]  /*07b0*/  ULDC UR6, c[0x0][0x188] ;  /* 0x0000620000067ab9 */ /* 0x000fc40000000800 */
[----:B------:R-:W-:Y:S01]  /*07c0*/  USHF.L.U32 UR38, UR6, 0x5, URZ ;  /* 0x0000000506267899 */ /* 0x000fe2000800063f */
[----:B0-----:R-:W-:Y:S01]  /*07d0*/  IADD3 R6, R11, 0xffffffe, RZ ;  /* 0x0ffffffe0b067810 */ /* 0x001fe20007ffe0ff */
[----:B------:R-:W-:Y:S01]  /*07e0*/  UIMAD UR7, UR6, 0x1f, URZ ;  /* 0x0000001f060778a4 */ /* 0x000fe2000f8e023f */
[----:B------:R-:W-:Y:S01]  /*07f0*/  IADD3 R11, R25, 0x18, RZ ;  /* 0x00000018190b7810 */ /* 0x000fe20007ffe0ff */
[----:B------:R-:W-:Y:S01]  /*0800*/  UIMAD UR10, UR6, 0x1e, URZ ;  /* 0x0000001e060a78a4 */ /* 0x000fe2000f8e023f */
[----:B------:R0:W2:Y:S01]  /*0810*/  F2I.FTZ.U32.TRUNC.NTZ R7, R6 ;  /* 0x0000000600077305 */ /* 0x0000a2000021f000 */
[----:B------:R-:W-:Y:S01]  /*0820*/  UIMAD UR11, UR6, 0x1d, URZ ;  /* 0x0000001d060b78a4 */ /* 0x000fe2000f8e023f */
[----:B------:R-:W-:Y:S01]  /*0830*/  IABS R16, R11 ;  /* 0x0000000b00107213 */ /* 0x000fe20000000000 */
[----:B------:R-:W-:Y:S01]  /*0840*/  UIMAD UR12, UR6, 0x1c, URZ ;  /* 0x0000001c060c78a4 */ /* 0x000fe2000f8e023f */
[----:B-1----:R-:W-:Y:S01]  /*0850*/  IADD3 R8, R12, 0xffffffe, RZ ;  /* 0x0ffffffe0c087810 */ /* 0x002fe20007ffe0ff */
[----:B------:R-:W-:-:S02]  /*0860*/  UIMAD UR13, UR6, 0x1b, URZ ;  /* 0x0000001b060d78a4 */ /* 0x000fc4000f8e023f */
[----:B------:R-:W-:Y:S01]  /*0870*/  UIMAD UR14, UR6, 0x1a, URZ ;  /* 0x0000001a060e78a4 */ /* 0x000fe2000f8e023f */
[----:B------:R-:W1:Y:S01]  /*0880*/  F2I.FTZ.U32.TRUNC.NTZ R9, R8 ;  /* 0x0000000800097305 */ /* 0x000e62000021f000 */
[----:B0-----:R-:W-:Y:S01]  /*0890*/  IMAD.MOV.U32 R6, RZ, RZ, RZ ;  /* 0x000000ffff067224 */ /* 0x001fe200078e00ff */
[----:B------:R-:W-:Y:S02]  /*08a0*/  UIMAD UR15, UR6, 0x19, URZ ;  /* 0x00000019060f78a4 */ /* 0x000fe4000f8e023f */
[----:B------:R-:W-:Y:S02]  /*08b0*/  UIMAD UR16, UR6, 0x18, URZ ;  /* 0x00000018061078a4 */ /* 0x000fe4000f8e023f */
[----:B------:R-:W-:Y:S01]  /*08c0*/  UIMAD UR17, UR6, 0x17, URZ ;  /* 0x00000017061178a4 */ /* 0x000fe2000f8e023f */
[----:B--2---:R-:W-:Y:S01]  /*08d0*/  IMAD.MOV R10, RZ, RZ, -R7 ;  /* 0x000000ffff0a7224 */ /* 0x004fe200078e0a07 */
[----:B------:R-:W-:Y:S02]  /*08e0*/  UIMAD UR18, UR6, 0x16, URZ ;  /* 0x00000016061278a4 */ /* 0x000fe4000f8e023f */
[----:B------:R-:W-:Y:S01]  /*08f0*/  UIMAD UR19, UR6, 0x15, URZ ;  /* 0x00000015061378a4 */ /* 0x000fe2000f8e023f */
[----:B------:R-:W-:Y:S01]  /*0900*/  IMAD R13, R10, R21, RZ ;  /* 0x000000150a0d7224 */ /* 0x000fe200078e02ff */
[----:B------:R-:W-:Y:S01]  /*0910*/  IADD3 R10, R25, 0x1c, RZ ;  /* 0x0000001c190a7810 */ /* 0x000fe20007ffe0ff */
[----:B------:R-:W-:-:S02]  /*0920*/  UIMAD UR20, UR6, 0x14, URZ ;  /* 0x00000014061478a4 */ /* 0x000fc4000f8e023f */
[----:B------:R-:W-:Y:S01]  /*0930*/  IMAD.HI.U32 R7, R7, R13, R6 ;  /* 0x0000000d07077227 */ /* 0x000fe200078e0006 */
[----:B------:R-:W-:Y:S01]  /*0940*/  IABS R14, R10 ;  /* 0x0000000a000e7213 */ /* 0x000fe20000000000 */
[----:B------:R-:W-:Y:S01]  /*0950*/  UIMAD UR21, UR6, 0x13, URZ ;  /* 0x00000013061578a4 */ /* 0x000fe2000f8e023f */
[----:B------:R-:W-:Y:S01]  /*0960*/  IADD3 R13, R25, 0x14, RZ ;  /* 0x00000014190d7810 */ /* 0x000fe20007ffe0ff */
[----:B-1----:R-:W-:Y:S01]  /*0970*/  IMAD.MOV R8, RZ, RZ, -R9 ;  /* 0x000000ffff087224 */ /* 0x002fe200078e0a09 */
[----:B------:R-:W-:Y:S01]  /*0980*/  UIMAD UR22, UR6, 0x12, URZ ;  /* 0x00000012061678a4 */ /* 0x000fe2000f8e023f */
[C---:B------:R-:W-:Y:S01]  /*0990*/  IMAD.HI.U32 R6, R7.reuse, R14, RZ ;  /* 0x0000000e07067227 */ /* 0x040fe200078e00ff */
[----:B------:R-:W-:Y:S01]  /*09a0*/  IABS R18, R13 ;  /* 0x0000000d00127213 */ /* 0x000fe20000000000 */
[----:B------:R-:W-:Y:S02]  /*09b0*/  UIMAD UR23, UR6, 0x11, URZ ;  /* 0x00000011061778a4 */ /* 0x000fe4000f8e023f */
[----:B------:R-:W-:Y:S01]  /*09c0*/  IMAD R19, R8, R23, RZ ;  /* 0x0000001708137224 */ /* 0x000fe200078e02ff */
[----:B------:R-:W-:Y:S01]  /*09d0*/  USHF.L.U32 UR24, UR6, 0x4, URZ ;  /* 0x0000000406187899 */ /* 0x000fe2000800063f */
[----:B------:R-:W-:Y:S01]  /*09e0*/  IMAD.MOV.U32 R8, RZ, RZ, RZ ;  /* 0x000000ffff087224 */ /* 0x000fe200078e00ff */
[----:B------:R-:W-:Y:S01]  /*09f0*/  UIMAD UR25, UR6, 0xf, URZ ;  /* 0x0000000f061978a4 */ /* 0x000fe2000f8e023f */
[----:B------:R-:W-:Y:S01]  /*0a00*/  IMAD.MOV R6, RZ, RZ, -R6 ;  /* 0x000000ffff067224 */ /* 0x000fe200078e0a06 */
[----:B------:R-:W-:Y:S01]  /*0a10*/  UIMAD UR26, UR6, 0xe, URZ ;  /* 0x0000000e061a78a4 */ /* 0x000fe2000f8e023f */
[----:B------:R-:W-:Y:S01]  /*0a20*/  IMAD.HI.U32 R12, R7, R16, RZ ;  /* 0x00000010070c7227 */ /* 0x000fe200078e00ff */
[----:B------:R-:W-:-:S02]  /*0a30*/  UIMAD UR27, UR6, 0xd, URZ ;  /* 0x0000000d061b78a4 */ /* 0x000fc4000f8e023f */
[----:B------:R-:W-:Y:S01]  /*0a40*/  UIMAD UR28, UR6, 0xc, URZ ;  /* 0x0000000c061c78a4 */ /* 0x000fe2000f8e023f */
[----:B------:R-:W-:Y:S01]  /*0a50*/  IMAD.HI.U32 R19, R9, R19, R8 ;  /* 0x0000001309137227 */ /* 0x000fe200078e0008 */
[----:B------:R-:W-:Y:S02]  /*0a60*/  UIMAD UR29, UR6, 0xb, URZ ;  /* 0x0000000b061d78a4 */ /* 0x000fe4000f8e023f */
[----:B------:R-:W-:Y:S01]  /*0a70*/  UIMAD UR30, UR6, 0xa, URZ ;  /* 0x0000000a061e78a4 */ /* 0x000fe2000f8e023f */
[----:B------:R-:W-:Y:S01]  /*0a80*/  IMAD.HI.U32 R8, R7, R18, RZ ;  /* 0x0000001207087227 */ /* 0x000fe200078e00ff */
[----:B------:R-:W-:Y:S02]  /*0a90*/  UIMAD UR31, UR6, 0x9, URZ ;  /* 0x00000009061f78a4 */ /* 0x000fe4000f8e023f */
[----:B------:R-:W-:Y:S01]  /*0aa0*/  USHF.L.U32 UR32, UR6, 0x3, URZ ;  /* 0x0000000306207899 */ /* 0x000fe2000800063f */
[C---:B------:R-:W-:Y:S01]  /*0ab0*/  IMAD R6, R21.reuse, R6, R14 ;  /* 0x0000000615067224 */ /* 0x040fe200078e020e */
[----:B------:R-:W-:Y:S01]  /*0ac0*/  IABS R14, R26 ;  /* 0x0000001a000e7213 */ /* 0x000fe20000000000 */
[----:B------:R-:W-:Y:S01]  /*0ad0*/  IMAD.MOV R12, RZ, RZ, -R12 ;  /* 0x000000ffff0c7224 */ /* 0x000fe200078e0a0c */
[----:B------:R-:W-:Y:S01]  /*0ae0*/  UIMAD UR33, UR6, 0x7, URZ ;  /* 0x00000007062178a4 */ /* 0x000fe2000f8e023f */
[----:B------:R-:W-:Y:S01]  /*0af0*/  IMAD.MOV R9, RZ, RZ, -R8 ;  /* 0x000000ffff097224 */ /* 0x000fe200078e0a08 */
[C---:B------:R-:W-:Y:S01]  /*0b00*/  ISETP.GT.U32.AND P1, PT, R21.reuse, R6, PT ;  /* 0x000000061500720c */ /* 0x040fe20003f24070 */
[C---:B------:R-:W-:Y:S01]  /*0b10*/  IMAD R8, R21.reuse, R12, R16 ;  /* 0x0000000c15087224 */ /* 0x040fe200078e0210 */
[----:B------:R-:W-:Y:S01]  /*0b20*/  UIMAD UR34, UR6, 0x6, URZ ;  /* 0x00000006062278a4 */ /* 0x000fe2000f8e023f */
[----:B------:R-:W-:Y:S01]  /*0b30*/  IMAD.MOV.U32 R16, RZ, RZ, R14 ;  /* 0x000000ffff107224 */ /* 0x000fe200078e000e */
[----:B------:R-:W-:Y:S01]  /*0b40*/  UIMAD UR35, UR6, 0x5, URZ ;  /* 0x00000005062378a4 */ /* 0x000fe2000f8e023f */
[C---:B------:R-:W-:Y:S01]  /*0b50*/  IMAD R12, R21.reuse, R9, R18 ;  /* 0x00000009150c7224 */ /* 0x040fe200078e0212 */
[----:B------:R-:W-:Y:S01]  /*0b60*/  ISETP.GT.U32.AND P5, PT, R21, R8, PT ;  /* 0x000000081500720c */ /* 0x000fe20003fa4070 */
[----:B------:R-:W-:Y:S01]  /*0b70*/  IMAD.MOV.U32 R18, RZ, RZ, R15 ;  /* 0x000000ffff127224 */ /* 0x000fe200078e000f */
[----:B------:R-:W-:Y:S01]  /*0b80*/  USHF.L.U32 UR36, UR6, 0x2, URZ ;  /* 0x0000000206247899 */ /* 0x000fe2000800063f */
[----:B------:R-:W-:Y:S01]  /*0b90*/  IMAD.HI.U32 R9, R7, R16, RZ ;  /* 0x0000001007097227 */ /* 0x000fe200078e00ff */
[----:B------:R-:W-:Y:S01]  /*0ba0*/  ISETP.GT.U32.AND P2, PT, R21, R12, PT ;  /* 0x0000000c1500720c */ /* 0x000fe20003f44070 */
[----:B------:R-:W-:-:S02]  /*0bb0*/  UIMAD UR37, UR6, 0x3, URZ ;  /* 0x00000003062578a4 */ /* 0x000fc4000f8e023f */
[C---:B------:R-:W-:Y:S01]  /*0bc0*/  IMAD.HI.U32 R14, R7.reuse, R18, RZ ;  /* 0x00000012070e7227 */ /* 0x040fe200078e00ff */
[----:B------:R-:W-:Y:S02]  /*0bd0*/  USHF.L.U32 UR4, UR6, 0x1, URZ ;  /* 0x0000000106047899 */ /* 0x000fe4000800063f */
[----:B------:R-:W-:Y:S01]  /*0be0*/  USHF.R.S32.HI UR5, URZ, 0x5, UR5 ;  /* 0x000000053f057899 */ /* 0x000fe20008011405 */
[----:B------:R-:W-:Y:S02]  /*0bf0*/  IMAD.MOV R15, RZ, RZ, -R9 ;  /* 0x000000ffff0f7224 */ /* 0x000fe400078e0a09 */
[----:B------:R-:W-:-:S04]  /*0c00*/  IMAD.HI.U32 R9, R7, R20, RZ ;  /* 0x0000001407097227 */ /* 0x000fc800078e00ff */
[----:B------:R-:W-:Y:S02]  /*0c10*/  IMAD.MOV R17, RZ, RZ, -R14 ;  /* 0x000000ffff117224 */ /* 0x000fe400078e0a0e */
[----:B------:R-:W-:Y:S02]  /*0c20*/  IMAD R14, R21, R15, R16 ;  /* 0x0000000f150e7224 */ /* 0x000fe400078e0210 */
[----:B------:R-:W-:-:S03]  /*0c30*/  IMAD.HI.U32 R16, R7, R22, RZ ;  /* 0x0000001607107227 */ /* 0x000fc600078e00ff */
[C---:B------:R-:W-:Y:S01]  /*0c40*/  ISETP.GT.U32.AND P4, PT, R21.reuse, R14, PT ;  /* 0x0000000e1500720c */ /* 0x040fe20003f84070 */
[----:B------:R-:W-:Y:S02]  /*0c50*/  IMAD.MOV R9, RZ, RZ, -R9 ;  /* 0x000000ffff097224 */ /* 0x000fe400078e0a09 */
[C---:B------:R-:W-:Y:S02]  /*0c60*/  IMAD R15, R21.reuse, R17, R18 ;  /* 0x00000011150f7224 */ /* 0x040fe400078e0212 */
[----:B------:R-:W-:Y:S02]  /*0c70*/  IMAD.MOV R17, RZ, RZ, -R16 ;  /* 0x000000ffff117224 */ /* 0x000fe400078e0a10 */
[----:B------:R-:W-:Y:S01]  /*0c80*/  IMAD R16, R21, R9, R20 ;  /* 0x0000000915107224 */ /* 0x000fe200078e0214 */
[----:B------:R-:W-:Y:S01]  /*0c90*/  IABS R9, R5 ;  /* 0x0000000500097213 */ /* 0x000fe20000000000 */
[----:B------:R-:W-:Y:S01]  /*0ca0*/  IMAD.HI.U32 R7, R7, R24, RZ ;  /* 0x0000001807077227 */ /* 0x000fe200078e00ff */
[----:B------:R-:W-:-:S02]  /*0cb0*/  ISETP.GT.U32.AND P6, PT, R21, R15, PT ;  /* 0x0000000f1500720c */ /* 0x000fc40003fc4070 */
[C---:B------:R-:W-:Y:S01]  /*0cc0*/  ISETP.GT.U32.AND P0, PT, R21.reuse, R16, PT ;  /* 0x000000101500720c */ /* 0x040fe20003f04070 */
[----:B------:R-:W-:Y:S02]  /*0cd0*/  @!P2 IMAD.IADD R12, R12, 0x1, -R21 ;  /* 0x000000010c0ca824 */ /* 0x000fe400078e0a15 */
[----:B------:R-:W-:Y:S02]  /*0ce0*/  IMAD.MOV R7, RZ, RZ, -R7 ;  /* 0x000000ffff077224 */ /* 0x000fe400078e0a07 */
[C---:B------:R-:W-:Y:S02]  /*0cf0*/  IMAD R17, R21.reuse, R17, R22 ;  /* 0x0000001115117224 */ /* 0x040fe400078e0216 */
[----:B------:R-:W-:Y:S02]  /*0d00*/  @!P1 IMAD.IADD R6, R6, 0x1, -R21 ;  /* 0x0000000106069824 */ /* 0x000fe400078e0a15 */
[----:B------:R-:W-:Y:S01]  /*0d10*/  IMAD.MOV.U32 R22, RZ, RZ, R9 ;  /* 0x000000ffff167224 */ /* 0x000fe200078e0009 */
[C---:B------:R-:W-:Y:S01]  /*0d20*/  ISETP.GT.U32.AND P1, PT, R21.reuse, R17, PT ;  /* 0x000000111500720c */ /* 0x040fe20003f24070 */
[----:B------:R-:W-:-:S02]  /*0d30*/  IMAD R18, R21, R7, R24 ;  /* 0x0000000715127224 */ /* 0x000fc400078e0218 */
[--C-:B------:R-:W-:Y:S01]  /*0d40*/  @!P0 IMAD.IADD R16, R16, 0x1, -R21.reuse ;  /* 0x0000000110108824 */ /* 0x100fe200078e0a15 */
[C---:B------:R-:W-:Y:S01]  /*0d50*/  ISETP.GT.U32.AND P0, PT, R21.reuse, R12, PT ;  /* 0x0000000c1500720c */ /* 0x040fe20003f04070 */
[----:B------:R-:W-:Y:S01]  /*0d60*/  @!P5 IMAD.IADD R8, R8, 0x1, -R21 ;  /* 0x000000010808d824 */ /* 0x000fe200078e0a15 */
[----:B------:R-:W-:Y:S01]  /*0d70*/  ISETP.GT.U32.AND P5, PT, R21, R6, PT ;  /* 0x000000061500720c */ /* 0x000fe20003fa4070 */
[----:B------:R-:W-:Y:S01]  /*0d80*/  IMAD.HI.U32 R19, R19, R22, RZ ;  /* 0x0000001613137227 */ /* 0x000fe200078e00ff */
[C---:B------:R-:W-:Y:S02]  /*0d90*/  ISETP.GT.U32.AND P3, PT, R21.reuse, R18, PT ;  /* 0x000000121500720c */ /* 0x040fe40003f64070 */
[----:B------:R-:W-:Y:S01]  /*0da0*/  ISETP.GT.U32.AND P2, PT, R21, R8, PT ;  /* 0x000000081500720c */ /* 0x000fe20003f44070 */
[----:B------:R-:W-:Y:S02]  /*0db0*/  IMAD.MOV R19, RZ, RZ, -R19 ;  /* 0x000000ffff137224 */ /* 0x000fe400078e0a13 */
[--C-:B------:R-:W-:Y:S01]  /*0dc0*/  @!P4 IMAD.IADD R14, R14, 0x1, -R21.reuse ;  /* 0x000000010e0ec824 */ /* 0x100fe200078e0a15 */
[----:B------:R-:W-:Y:S01]  /*0dd0*/  ISETP.GE.AND P4, PT, R10, RZ, PT ;  /* 0x000000ff0a00720c */ /* 0x000fe20003f86270 */
[----:B------:R-:W-:Y:S01]  /*0de0*/  IMAD R22, R23, R19, R22 ;  /* 0x0000001317167224 */ /* 0x000fe200078e0216 */
[----:B------:R-:W-:Y:S01]  /*0df0*/  SHF.R.S32.HI R10, RZ, 0x6, R0 ;  /* 0x00000006ff0a7819 */ /* 0x000fe20000011400 */
[----:B------:R-:W-:-:S02]  /*0e00*/  @!P0 IMAD.IADD R12, R12, 0x1, -R21 ;  /* 0x000000010c0c8824 */ /* 0x000fc400078e0a15 */
[--C-:B------:R-:W-:Y:S01]  /*0e10*/  @!P5 IMAD.IADD R6, R6, 0x1, -R21.reuse ;  /* 0x000000010606d824 */ /* 0x100fe200078e0a15 */
[----:B------:R-:W-:Y:S01]  /*0e20*/  ISETP.GT.U32.AND P0, PT, R23, R22, PT ;  /* 0x000000161700720c */ /* 0x000fe20003f04070 */
[--C-:B------:R-:W-:Y:S01]  /*0e30*/  @!P6 IMAD.IADD R15, R15, 0x1, -R21.reuse ;  /* 0x000000010f0fe824 */ /* 0x100fe200078e0a15 */
[----:B------:R-:W-:Y:S01]  /*0e40*/  ISETP.GE.AND P6, PT, R11, RZ, PT ;  /* 0x000000ff0b00720c */ /* 0x000fe20003fc6270 */
[--C-:B------:R-:W-:Y:S01]  /*0e50*/  @!P1 IMAD.IADD R17, R17, 0x1, -R21.reuse ;  /* 0x0000000111119824 */ /* 0x100fe200078e0a15 */
[C---:B------:R-:W-:Y:S01]  /*0e60*/  ISETP.GT.U32.AND P1, PT, R21.reuse, R14, PT ;  /* 0x0000000e1500720c */ /* 0x040fe20003f24070 */
[--C-:B------:R-:W-:Y:S01]  /*0e70*/  @!P3 IMAD.IADD R18, R18, 0x1, -R21.reuse ;  /* 0x000000011212b824 */ /* 0x100fe200078e0a15 */
[C---:B------:R-:W-:Y:S01]  /*0e80*/  ISETP.GT.U32.AND P3, PT, R21.reuse, R16, PT ;  /* 0x000000101500720c */ /* 0x040fe20003f64070 */
[----:B------:R-:W-:Y:S02]  /*0e90*/  IMAD.MOV.U32 R9, RZ, RZ, R6 ;  /* 0x000000ffff097224 */ /* 0x000fe400078e0006 */
[----:B------:R-:W-:Y:S01]  /*0ea0*/  @!P2 IMAD.IADD R8, R8, 0x1, -R21 ;  /* 0x000000010808a824 */ /* 0x000fe200078e0a15 */
[C---:B------:R-:W-:Y:S01]  /*0eb0*/  ISETP.GT.U32.AND P2, PT, R21.reuse, R15, PT ;  /* 0x0000000f1500720c */ /* 0x040fe20003f44070 */
[----:B------:R-:W-:Y:S01]  /*0ec0*/  @!P4 IMAD.MOV R9, RZ, RZ, -R9 ;  /* 0x000000ffff09c224 */ /* 0x000fe200078e0a09 */
[C---:B------:R-:W-:Y:S01]  /*0ed0*/  ISETP.GT.U32.AND P4, PT, R21.reuse, R17, PT ;  /* 0x000000111500720c */ /* 0x040fe20003f84070 */
[----:B------:R-:W-:Y:S01]  /*0ee0*/  @!P0 IMAD.IADD R22, R22, 0x1, -R23 ;  /* 0x0000000116168824 */ /* 0x000fe200078e0a17 */
[----:B------:R-:W-:Y:S01]  /*0ef0*/  ISETP.GT.U32.AND P5, PT, R21, R18, PT ;  /* 0x000000121500720c */ /* 0x000fe20003fa4070 */
[----:B------:R-:W-:Y:S01]  /*0f00*/  IMAD.MOV.U32 R11, RZ, RZ, R8 ;  /* 0x000000ffff0b7224 */ /* 0x000fe200078e0008 */
[----:B------:R-:W-:Y:S01]  /*0f10*/  LOP3.LUT R8, R0, 0x7, RZ, 0xc0, !PT ;  /* 0x0000000700087812 */ /* 0x000fe200078ec0ff */
[----:B------:R-:W-:Y:S01]  /*0f20*/  @!P1 IMAD.IADD R14, R14, 0x1, -R21 ;  /* 0x000000010e0e9824 */ /* 0x000fe200078e0a15 */
[----:B------:R-:W-:Y:S01]  /*0f30*/  ISETP.GT.U32.AND P0, PT, R23, R22, PT ;  /* 0x000000161700720c */ /* 0x000fe20003f04070 */
[----:B------:R-:W-:Y:S01]  /*0f40*/  @!P6 IMAD.MOV R11, RZ, RZ, -R11 ;  /* 0x000000ffff0be224 */ /* 0x000fe200078e0a0b */
[----:B------:R-:W-:Y:S01]  /*0f50*/  ISETP.GE.AND P6, PT, R25, RZ, PT ;  /* 0x000000ff1900720c */ /* 0x000fe20003fc6270 */
[--C-:B------:R-:W-:Y:S01]  /*0f60*/  @!P3 IMAD.IADD R16, R16, 0x1, -R21.reuse ;  /* 0x000000011010b824 */ /* 0x100fe200078e0a15 */
[----:B------:R-:W-:Y:S01]  /*0f70*/  ISETP.GE.AND P1, PT, R13, RZ, PT ;  /* 0x000000ff0d00720c */ /* 0x000fe20003f26270 */
[--C-:B------:R-:W-:Y:S01]  /*0f80*/  @!P2 IMAD.IADD R15, R15, 0x1, -R21.reuse ;  /* 0x000000010f0fa824 */ /* 0x100fe200078e0a15 */
[----:B------:R-:W-:Y:S01]  /*0f90*/  ISETP.GE.AND P2, PT, R26, RZ, PT ;  /* 0x000000ff1a00720c */ /* 0x000fe20003f46270 */
[--C-:B------:R-:W-:Y:S01]  /*0fa0*/  @!P4 IMAD.IADD R17, R17, 0x1, -R21.reuse ;  /* 0x000000011111c824 */ /* 0x100fe200078e0a15 */
[----:B------:R-:W-:Y:S01]  /*0fb0*/  ISETP.GE.AND P3, PT, R27, RZ, PT ;  /* 0x000000ff1b00720c */ /* 0x000fe20003f66270 */
[----:B------:R-:W-:Y:S01]  /*0fc0*/  @!P5 IMAD.IADD R18, R18, 0x1, -R21 ;  /* 0x000000011212d824 */ /* 0x000fe200078e0a15 */
[----:B------:R-:W-:Y:S01]  /*0fd0*/  ISETP.GE.AND P4, PT, R28, RZ, PT ;  /* 0x000000ff1c00720c */ /* 0x000fe20003f86270 */
[C---:B------:R-:W-:Y:S01]  /*0fe0*/  IMAD.SHL.U32 R7, R0.reuse, 0x2, RZ ;  /* 0x0000000200077824 */ /* 0x040fe200078e00ff */
[----:B------:R-:W-:Y:S01]  /*0ff0*/  ISETP.GE.AND P5, PT, R29, RZ, PT ;  /* 0x000000ff1d00720c */ /* 0x000fe20003fa6270 */
[----:B------:R-:W-:-:S02]  /*1000*/  IMAD.SHL.U32 R6, R0, 0x8, RZ ;  /* 0x0000000800067824 */ /* 0x000fc400078e00ff */
[----:B------:R-:W-:Y:S01]  /*1010*/  IMAD R19, R8, 0x110, RZ ;  /* 0x0000011008137824 */ /* 0x000fe200078e02ff */
[----:B------:R-:W-:Y:S01]  /*1020*/  LOP3.LUT R13, R7, 0x10, RZ, 0xc0, !PT ;  /* 0x00000010070d7812 */ /* 0x000fe200078ec0ff */
[----:B------:R-:W-:Y:S01]  /*1030*/  @!P0 IMAD.IADD R22, R22, 0x1, -R23 ;  /* 0x0000000116168824 */ /* 0x000fe200078e0a17 */
[----:B------:R-:W-:Y:S01]  /*1040*/  LOP3.LUT R21, R6, 0x30, RZ, 0xc0, !PT ;  /* 0x0000003006157812 */ /* 0x000fe200078ec0ff */
[----:B------:R-:W-:Y:S01]  /*1050*/  IMAD.MOV.U32 R23, RZ, RZ, R17 ;  /* 0x000000ffff177224 */ /* 0x000fe200078e0011 */
[----:B------:R-:W-:Y:S01]  /*1060*/  SGXT R6, R10, 0x1 ;  /* 0x000000010a06781a */ /* 0x000fe20000000200 */
[----:B------:R-:W-:Y:S01]  /*1070*/  IMAD.SHL.U32 R10, R0, 0x80, RZ ;  /* 0x00000080000a7824 */ /* 0x000fe200078e00ff */
[----:B------:R-:W-:Y:S01]  /*1080*/  LOP3.LUT R20, R13, 0x60, R0, 0xf8, !PT ;  /* 0x000000600d147812 */ /* 0x000fe200078ef800 */
[----:B------:R-:W-:Y:S01]  /*1090*/  IMAD.MOV.U32 R13, RZ, RZ, R16 ;  /* 0x000000ffff0d7224 */ /* 0x000fe200078e0010 */
[----:B------:R-:W-:Y:S01]  /*10a0*/  ISETP.NE.AND P0, PT, RZ, c[0x0][0x17c], PT ;  /* 0x00005f00ff007a0c */ /* 0x000fe20003f05270 */
[----:B------:R-:W-:Y:S01]  /*10b0*/  IMAD.MOV.U32 R25, RZ, RZ, R18 ;  /* 0x000000ffff197224 */ /* 0x000fe200078e0012 */
[----:B------:R-:W-:Y:S01]  /*10c0*/  LOP3.LUT R19, R19, R20, RZ, 0x3c, !PT ;  /* 0x0000001413137212 */ /* 0x000fe200078e3cff */
[----:B------:R-:W-:Y:S01]  /*10d0*/  IMAD R24, R8, 0x40, R21 ;  /* 0x0000004008187824 */ /* 0x000fe200078e0215 */
[----:B------:R-:W-:Y:S01]  /*10e0*/  LOP3.LUT R8, R10, 0x800, RZ, 0xc0, !PT ;  /* 0x000008000a087812 */ /* 0x000fe200078ec0ff */
[----:B------:R-:W-:Y:S01]  /*10f0*/  @!P1 IMAD.MOV R12, RZ, RZ, -R12 ;  /* 0x000000ffff0c9224 */ /* 0x000fe200078e0a0c */
[----:B------:R-:W-:Y:S01]  /*1100*/  LOP3.LUT R10, RZ, c[0x0][0x17c], RZ, 0x33, !PT ;  /* 0x00005f00ff0a7a12 */ /* 0x000fe200078e33ff */
[----:B------:R-:W-:Y:S01]  /*1110*/  @!P2 IMAD.MOV R14, RZ, RZ, -R14 ;  /* 0x000000ffff0ea224 */ /* 0x000fe200078e0a0e */
[----:B------:R-:W-:Y:S01]  /*1120*/  ISETP.GE.AND P1, PT, R5, RZ, PT ;  /* 0x000000ff0500720c */ /* 0x000fe20003f26270 */
[----:B------:R-:W-:Y:S01]  /*1130*/  @!P3 IMAD.MOV R15, RZ, RZ, -R15 ;  /* 0x000000ffff0fb224 */ /* 0x000fe200078e0a0f */
[C---:B------:R-:W-:Y:S01]  /*1140*/  SEL R16, R10.reuse, R9, !P0 ;  /* 0x000000090a107207 */ /* 0x040fe20004000000 */
[----:B------:R-:W-:Y:S01]  /*1150*/  @!P4 IMAD.MOV R13, RZ, RZ, -R13 ;  /* 0x000000ffff0dc224 */ /* 0x000fe200078e0a0d */
[C---:B------:R-:W-:Y:S01]  /*1160*/  SEL R17, R10.reuse, R11, !P0 ;  /* 0x0000000b0a117207 */ /* 0x040fe20004000000 */
[----:B------:R-:W-:Y:S01]  /*1170*/  @!P5 IMAD.MOV R23, RZ, RZ, -R23 ;  /* 0x000000ffff17d224 */ /* 0x000fe200078e0a17 */
[C---:B------:R-:W-:Y:S01]  /*1180*/  SEL R18, R10.reuse, R12, !P0 ;  /* 0x0000000c0a127207 */ /* 0x040fe20004000000 */
[----:B------:R-:W-:Y:S01]  /*1190*/  @!P6 IMAD.MOV R25, RZ, RZ, -R25 ;  /* 0x000000ffff19e224 */ /* 0x000fe200078e0a19 */
[----:B------:R-:W-:Y:S01]  /*11a0*/  SEL R20, R10, R15, !P0 ;  /* 0x0000000f0a147207 */ /* 0x000fe20004000000 */
[----:B------:R-:W-:Y:S01]  /*11b0*/  IMAD.IADD R8, R8, 0x1, R19 ;  /* 0x0000000108087824 */ /* 0x000fe200078e0213 */
[----:B------:R-:W-:Y:S01]  /*11c0*/  SEL R19, R10, R14, !P0 ;  /* 0x0000000e0a137207 */ /* 0x000fe20004000000 */
[----:B------:R-:W-:Y:S01]  /*11d0*/  IMAD R16, R16, c[0x0][0x190], RZ ;  /* 0x0000640010107a24 */ /* 0x000fe200078e02ff */
[C---:B------:R-:W-:Y:S01]  /*11e0*/  SEL R21, R10.reuse, R13, !P0 ;  /* 0x0000000d0a157207 */ /* 0x040fe20004000000 */
[----:B------:R-:W-:Y:S01]  /*11f0*/  @!P1 IMAD.MOV R22, RZ, RZ, -R22 ;  /* 0x000000ffff169224 */ /* 0x000fe200078e0a16 */
[C---:B------:R-:W-:Y:S01]  /*1200*/  SEL R23, R10.reuse, R23, !P0 ;  /* 0x000000170a177207 */ /* 0x040fe20004000000 */
[----:B------:R-:W-:Y:S01]  /*1210*/  IMAD R17, R17, c[0x0][0x190], RZ ;  /* 0x0000640011117a24 */ /* 0x000fe200078e02ff */
[----:B------:R-:W-:Y:S01]  /*1220*/  SEL R25, R10, R25, !P0 ;  /* 0x000000190a197207 */ /* 0x000fe20004000000 */
[----:B------:R-:W-:Y:S01]  /*1230*/  IMAD R18, R18, c[0x0][0x190], RZ ;  /* 0x0000640012127a24 */ /* 0x000fe200078e02ff */
[----:B------:R-:W-:Y:S01]  /*1240*/  ISETP.NE.AND P0, PT, RZ, c[0x0][0x178], PT ;  /* 0x00005e00ff007a0c */ /* 0x000fe20003f05270 */
[----:B------:R-:W-:Y:S01]  /*1250*/  IMAD R19, R19, c[0x0][0x190], RZ ;  /* 0x0000640013137a24 */ /* 0x000fe200078e02ff */
[----:B------:R-:W-:Y:S01]  /*1260*/  LOP3.LUT R6, R6, 0x90, RZ, 0xc0, !PT ;  /* 0x0000009006067812 */ /* 0x000fe200078ec0ff */
[----:B------:R-:W-:Y:S01]  /*1270*/  IMAD R20, R20, c[0x0][0x190], RZ ;  /* 0x0000640014147a24 */ /* 0x000fe200078e02ff */
[----:B------:R-:W-:Y:S01]  /*1280*/  LOP3.LUT R9, R0, 0x1f, RZ, 0xc0, !PT ;  /* 0x0000001f00097812 */ /* 0x000fe200078ec0ff */
[----:B------:R-:W-:Y:S01]  /*1290*/  IMAD R21, R21, c[0x0][0x190], RZ ;  /* 0x0000640015157a24 */ /* 0x000fe200078e02ff */
[----:B------:R-:W-:Y:S01]  /*12a0*/  LOP3.LUT R6, R6, 0x7e, R7, 0x78, !PT ;  /* 0x0000007e06067812 */ /* 0x000fe200078e7807 */
[----:B------:R-:W-:Y:S01]  /*12b0*/  IMAD R23, R23, c[0x0][0x190], RZ ;  /* 0x0000640017177a24 */ /* 0x000fe200078e02ff */
[----:B------:R-:W-:Y:S01]  /*12c0*/  LEA R100, P1, R17, c[0x0][0x168], 0x1 ;  /* 0x00005a0011647a11 */ /* 0x000fe200078208ff */
[----:B------:R-:W-:Y:S01]  /*12d0*/  IMAD R25, R25, c[0x0][0x190], RZ ;  /* 0x0000640019197a24 */ /* 0x000fe200078e02ff */
[----:B------:R-:W-:Y:S01]  /*12e0*/  LEA R98, P2, R18, c[0x0][0x168], 0x1 ;  /* 0x00005a0012627a11 */ /* 0x000fe200078408ff */
[----:B------:R-:W-:Y:S01]  /*12f0*/  IMAD.SHL.U32 R10, R2, 0x2, RZ ;  /* 0x00000002020a7824 */ /* 0x000fe200078e00ff */
[----:B------:R-:W-:Y:S01]  /*1300*/  LEA R96, P3, R19, c[0x0][0x168], 0x1 ;  /* 0x00005a0013607a11 */ /* 0x000fe200078608ff */
[----:B------:R-:W-:Y:S01]  /*1310*/  IMAD.MOV.U32 R11, RZ, RZ, c[0x0][0x18c] ;  /* 0x00006300ff0b7624 */ /* 0x000fe200078e00ff */
[----:B------:R-:W-:Y:S01]  /*1320*/  @!P0 LOP3.LUT R22, RZ, c[0x0][0x178], RZ, 0x33, !PT ;  /* 0x00005e00ff168a12 */ /* 0x000fe200078e33ff */
[----:B------:R-:W-:Y:S01]  /*1330*/  CS2R R12, SRZ ;  /* 0x00000000000c7805 */ /* 0x000fe2000001ff00 */
[----:B------:R-:W-:Y:S01]  /*1340*/  LEA R102, P0, R16, c[0x0][0x168], 0x1 ;  /* 0x00005a0010667a11 */ /* 0x000fe200078008ff */
[----:B------:R-:W-:Y:S01]  /*1350*/  CS2R R14, SRZ ;  /* 0x00000000000e7805 */ /* 0x000fe2000001ff00 */
[----:B------:R-:W-:Y:S01]  /*1360*/  LEA R82, P4, R20, c[0x0][0x168], 0x1 ;  /* 0x00005a0014527a11 */ /* 0x000fe200078808ff */
[----:B------:R-:W-:Y:S01]  /*1370*/  IMAD R22, R22, c[0x0][0x184], RZ ;  /* 0x0000610016167a24 */ /* 0x000fe200078e02ff */
[----:B------:R-:W-:Y:S01]  /*1380*/  LEA.HI.X.SX32 R103, R16, c[0x0][0x16c], 0x1, P0 ;  /* 0x00005b0010677a11 */ /* 0x000fe200000f0eff */
[----:B------:R-:W-:Y:S01]  /*1390*/  IMAD.SHL.U32 R11, R11, 0x20, RZ ;  /* 0x000000200b0b7824 */ /* 0x000fe200078e00ff */
[----:B------:R-:W-:Y:S01]  /*13a0*/  LEA R72, P5, R21, c[0x0][0x168], 0x1 ;  /* 0x00005a0015487a11 */ /* 0x000fe200078a08ff */
[----:B------:R-:W-:Y:S01]  /*13b0*/  IMAD R85, R9, c[0x0][0x18c], RZ ;  /* 0x0000630009557a24 */ /* 0x000fe200078e02ff */
[----:B------:R-:W-:-:S02]  /*13c0*/  LEA R104, P6, R22, c[0x0][0x160], 0x1 ;  /* 0x0000580016687a11 */ /* 0x000fc400078c08ff */
[----:B------:R-:W-:Y:S02]  /*13d0*/  LEA R80, P0, R25, c[0x0][0x168], 0x1 ;  /* 0x00005a0019507a11 */ /* 0x000fe400078008ff */
[----:B------:R-:W-:Y:S02]  /*13e0*/  LEA.HI.X.SX32 R105, R22, c[0x0][0x164], 0x1, P6 ;  /* 0x0000590016697a11 */ /* 0x000fe400030f0eff */
[----:B------:R-:W-:Y:S02]  /*13f0*/  LEA R74, P6, R23, c[0x0][0x168], 0x1 ;  /* 0x00005a00174a7a11 */ /* 0x000fe400078c08ff */
[----:B------:R-:W-:Y:S02]  /*1400*/  LOP3.LUT R7, R24, 0x30, R7, 0x78, !PT ;  /* 0x0000003018077812 */ /* 0x000fe400078e7807 */
[C---:B------:R-:W-:Y:S02]  /*1410*/  LOP3.LUT R84, R10.reuse, 0x10, RZ, 0x3c, !PT ;  /* 0x000000100a547812 */ /* 0x040fe400078e3cff */
[----:B------:R-:W-:-:S02]  /*1420*/  LOP3.LUT R86, R10, 0x20, RZ, 0x3c, !PT ;  /* 0x000000200a567812 */ /* 0x000fc400078e3cff */
[C---:B------:R-:W-:Y:S02]  /*1430*/  LOP3.LUT R87, R10.reuse, 0x30, RZ, 0x3c, !PT ;  /* 0x000000300a577812 */ /* 0x040fe400078e3cff */
[C---:B------:R-:W-:Y:S02]  /*1440*/  LOP3.LUT R88, R10.reuse, 0x40, RZ, 0x3c, !PT ;  /* 0x000000400a587812 */ /* 0x040fe400078e3cff */
[C---:B------:R-:W-:Y:S02]  /*1450*/  LOP3.LUT R89, R10.reuse, 0x50, RZ, 0x3c, !PT ;  /* 0x000000500a597812 */ /* 0x040fe400078e3cff */
[C---:B------:R-:W-:Y:S02]  /*1460*/  LOP3.LUT R90, R10.reuse, 0x60, RZ, 0x3c, !PT ;  /* 0x000000600a5a7812 */ /* 0x040fe400078e3cff */
[----:B------:R-:W-:Y:S02]  /*1470*/  LOP3.LUT R91, R10, 0x70, RZ, 0x3c, !PT ;  /* 0x000000700a5b7812 */ /* 0x000fe400078e3cff */
[----:B------:R-:W-:-:S02]  /*1480*/  LOP3.LUT R92, R6, 0x20, RZ, 0x3c, !PT ;  /* 0x00000020065c7812 */ /* 0x000fc400078e3cff */
[----:B------:R-:W-:Y:S02]  /*1490*/  LEA.HI.X.SX32 R101, R17, c[0x0][0x16c], 0x1, P1 ;  /* 0x00005b0011657a11 */ /* 0x000fe400008f0eff */
[----:B------:R-:W-:Y:S02]  /*14a0*/  LEA.HI.X.SX32 R99, R18, c[0x0][0x16c], 0x1, P2 ;  /* 0x00005b0012637a11 */ /* 0x000fe400010f0eff */
[----:B------:R-:W-:Y:S02]  /*14b0*/  LEA.HI.X.SX32 R97, R19, c[0x0][0x16c], 0x1, P3 ;  /* 0x00005b0013617a11 */ /* 0x000fe400018f0eff */
[----:B------:R-:W-:Y:S02]  /*14c0*/  LEA.HI.X.SX32 R83, R20, c[0x0][0x16c], 0x1, P4 ;  /* 0x00005b0014537a11 */ /* 0x000fe400020f0eff */
[----:B------:R-:W-:Y:S02]  /*14d0*/  LEA.HI.X.SX32 R73, R21, c[0x0][0x16c], 0x1, P5 ;  /* 0x00005b0015497a11 */ /* 0x000fe400028f0eff */
[----:B------:R-:W-:-:S02]  /*14e0*/  LEA.HI.X.SX32 R75, R23, c[0x0][0x16c], 0x1, P6 ;  /* 0x00005b00174b7a11 */ /* 0x000fc400030f0eff */
[----:B------:R-:W-:Y:S02]  /*14f0*/  LEA.HI.X.SX32 R81, R25, c[0x0][0x16c], 0x1, P0 ;  /* 0x00005b0019517a11 */ /* 0x000fe400000f0eff */
.L_x_2:
[C---:B------:R-:W-:Y:S01]  /*1500*/  ISETP.GT.AND P0, PT, R94.reuse, 0x1, PT ;  /* 0x000000015e00780c */ /* 0x040fe20003f04270 */
[----:B------:R-:W-:Y:S01]  /*1510*/  IMAD.MOV.U32 R19, RZ, RZ, c[0x0][0x188] ;  /* 0x00006200ff137624 */ /* 0x000fe200078e00ff */
[----:B------:R-:W-:Y:S01]  /*1520*/  ISETP.GT.AND P1, PT, R94, 0x2, PT ;  /* 0x000000025e00780c */ /* 0x000fe20003f24270 */
[----:B------:R-:W-:Y:S01]  /*1530*/  IMAD.U32 R17, RZ, RZ, UR4 ;  /* 0x00000004ff117e24 */ /* 0x000fe2000f8e00ff */
[----:B------:R-:W-:Y:S01]  /*1540*/  PRMT R117, RZ, 0x7610, R117 ;  /* 0x00007610ff757816 */ /* 0x000fe20000000075 */
[----:B------:R-:W-:Y:S01]  /*1550*/  IMAD.WIDE R18, R19, 0x2, R104 ;  /* 0x0000000213127825 */ /* 0x000fe200078e0268 */
[----:B------:R-:W-:-:S03]  /*1560*/  PRMT R109, RZ, 0x7610, R109 ;  /* 0x00007610ff6d7816 */ /* 0x000fc6000000006d */
[----:B------:R-:W-:Y:S01]  /*1570*/  IMAD.WIDE R16, R17, 0x2, R104 ;  /* 0x0000000211107825 */ /* 0x000fe200078e0268 */
[C---:B------:R-:W-:Y:S02]  /*1580*/  ISETP.GT.AND P2, PT, R94.reuse, 0x5, PT ;  /* 0x000000055e00780c */ /* 0x040fe40003f44270 */
[C---:B------:R-:W-:Y:S01]  /*1590*/  ISETP.GT.AND P3, PT, R94.reuse, 0x6, PT ;  /* 0x000000065e00780c */ /* 0x040fe20003f64270 */
[----:B------:R0:W2:Y:S01]  /*15a0*/  @P0 LDG.E.U16 R117, [R18.64] ;  /* 0x0000000812750981 */ /* 0x0000a2000c1e1500 */
[C---:B------:R-:W-:Y:S02]  /*15b0*/  ISETP.GT.AND P0, PT, R94.reuse, 0x3, PT ;  /* 0x000000035e00780c */ /* 0x040fe40003f04270 */
[C---:B------:R-:W-:Y:S01]  /*15c0*/  ISETP.GT.AND P4, PT, R94.reuse, 0x7, PT ;  /* 0x000000075e00780c */ /* 0x040fe20003f84270 */
[----:B------:R1:W3:Y:S01]  /*15d0*/  @P1 LDG.E.U16 R109, [R16.64] ;  /* 0x00000008106d1981 */ /* 0x0002e2000c1e1500 */
[----:B------:R-:W-:Y:S01]  /*15e0*/  ISETP.GT.AND P1, PT, R94, 0x4, PT ;  /* 0x000000045e00780c */ /* 0x000fe20003f24270 */
[----:B------:R-:W-:Y:S01]  /*15f0*/  IMAD.U32 R31, RZ, RZ, UR37 ;  /* 0x00000025ff1f7e24 */ /* 0x000fe2000f8e00ff */
[----:B------:R-:W-:Y:S01]  /*1600*/  PRMT R106, RZ, 0x7610, R106 ;  /* 0x00007610ff6a7816 */ /* 0x000fe2000000006a */
        /* <DEDUP_REMOVED lines=8> */
[----:B-1----:R-:W-:-:S04]  /*1690*/  IMAD.WIDE R16, R31, 0x2, R104 ;  /* 0x000000021f107825 */ /* 0x002fc800078e0268 */
[--C-:B0-----:R-:W-:Y:S01]  /*16a0*/  IMAD.WIDE R18, R23, 0x2, R104.reuse ;  /* 0x0000000217127825 */ /* 0x101fe200078e0268 */
[----:B------:R0:W4:Y:S03]  /*16b0*/  @P0 LDG.E.U16 R106, [R16.64] ;  /* 0x00000008106a0981 */ /* 0x000126000c1e1500 */
[--C-:B------:R-:W-:Y:S01]  /*16c0*/  IMAD.WIDE R20, R21, 0x2, R104.reuse ;  /* 0x0000000215147825 */ /* 0x100fe200078e0268 */
[----:B------:R1:W5:Y:S03]  /*16d0*/  @P1 LDG.E.U16 R79, [R18.64] ;  /* 0x00000008124f1981 */ /* 0x000366000c1e1500 */
[--C-:B------:R-:W-:Y:S01]  /*16e0*/  IMAD.WIDE R24, R25, 0x2, R104.reuse ;  /* 0x0000000219187825 */ /* 0x100fe200078e0268 */
[----:B------:R0:W2:Y:S03]  /*16f0*/  @P2 LDG.E.U16 R40, [R20.64] ;  /* 0x0000000814282981 */ /* 0x0000a6000c1e1500 */
[----:B------:R-:W-:Y:S01]  /*1700*/  IMAD.WIDE R26, R27, 0x2, R104 ;  /* 0x000000021b1a7825 */ /* 0x000fe200078e0268 */
[----:B------:R0:W2:Y:S01]  /*1710*/  @P3 LDG.E.U16 R29, [R24.64] ;  /* 0x00000008181d3981 */ /* 0x0000a2000c1e1500 */
[----:B------:R-:W-:-:S02]  /*1720*/  ISETP.GT.AND P0, PT, R94, 0x8, PT ;  /* 0x000000085e00780c */ /* 0x000fc40003f04270 */
[C---:B------:R-:W-:Y:S01]  /*1730*/  ISETP.GT.AND P1, PT, R94.reuse, 0x9, PT ;  /* 0x000000095e00780c */ /* 0x040fe20003f24270 */
[----:B------:R0:W2:Y:S01]  /*1740*/  @P4 LDG.E.U16 R22, [R26.64] ;  /* 0x000000081a164981 */ /* 0x0000a2000c1e1500 */
[C---:B------:R-:W-:Y:S02]  /*1750*/  ISETP.GT.AND P2, PT, R94.reuse, 0xa, PT ;  /* 0x0000000a5e00780c */ /* 0x040fe40003f44270 */
[C---:B------:R-:W-:Y:S02]  /*1760*/  ISETP.GT.AND P3, PT, R94.reuse, 0xb, PT ;  /* 0x0000000b5e00780c */ /* 0x040fe40003f64270 */
[----:B------:R-:W-:Y:S01]  /*1770*/  ISETP.GT.AND P4, PT, R94, 0xc, PT ;  /* 0x0000000c5e00780c */ /* 0x000fe20003f84270 */
[----:B------:R-:W-:Y:S02]  /*1780*/  IMAD.U32 R23, RZ, RZ, UR32 ;  /* 0x00000020ff177e24 */ /* 0x000fe4000f8e00ff */
[----:B-1----:R-:W-:Y:S02]  /*1790*/  IMAD.U32 R19, RZ, RZ, UR31 ;  /* 0x0000001fff137e24 */ /* 0x002fe4000f8e00ff */
[----:B0-----:R-:W-:-:S02]  /*17a0*/  IMAD.U32 R21, RZ, RZ, UR30 ;  /* 0x0000001eff157e24 */ /* 0x001fc4000f8e00ff */
[----:B------:R-:W-:Y:S02]  /*17b0*/  IMAD.U32 R25, RZ, RZ, UR29 ;  /* 0x0000001dff197e24 */ /* 0x000fe4000f8e00ff */
[----:B------:R-:W-:Y:S01]  /*17c0*/  IMAD.U32 R31, RZ, RZ, UR28 ;  /* 0x0000001cff1f7e24 */ /* 0x000fe2000f8e00ff */
[----:B------:R-:W-:Y:S01]  /*17d0*/  PRMT R123, RZ, 0x7610, R123 ;  /* 0x00007610ff7b7816 */ /* 0x000fe2000000007b */
[----:B------:R-:W-:Y:S01]  /*17e0*/  IMAD.WIDE R16, R23, 0x2, R104 ;  /* 0x0000000217107825 */ /* 0x000fe200078e0268 */
[----:B------:R-:W-:Y:S02]  /*17f0*/  PRMT R115, RZ, 0x7610, R115 ;  /* 0x00007610ff737816 */ /* 0x000fe40000000073 */
[----:B------:R-:W-:Y:S01]  /*1800*/  PRMT R107, RZ, 0x7610, R107 ;  /* 0x00007610ff6b7816 */ /* 0x000fe2000000006b */
[----:B------:R-:W-:Y:S01]  /*1810*/  IMAD.WIDE R18, R19, 0x2, R104 ;  /* 0x0000000213127825 */ /* 0x000fe200078e0268 */
[----:B------:R-:W-:Y:S01]  /*1820*/  PRMT R78, RZ, 0x7610, R78 ;  /* 0x00007610ff4e7816 */ /* 0x000fe2000000004e */
[----:B------:R0:W2:Y:S01]  /*1830*/  @P0 LDG.E.U16 R123, [R16.64] ;  /* 0x00000008107b0981 */ /* 0x0000a2000c1e1500 */
[----:B------:R-:W-:Y:S01]  /*1840*/  PRMT R77, RZ, 0x7610, R77 ;  /* 0x00007610ff4d7816 */ /* 0x000fe2000000004d */
[----:B------:R-:W-:-:S04]  /*1850*/  IMAD.WIDE R20, R21, 0x2, R104 ;  /* 0x0000000215147825 */ /* 0x000fc800078e0268 */
[--C-:B------:R-:W-:Y:S01]  /*1860*/  IMAD.WIDE R24, R25, 0x2, R104.reuse ;  /* 0x0000000219187825 */ /* 0x100fe200078e0268 */
[----:B------:R1:W3:Y:S03]  /*1870*/  @P1 LDG.E.U16 R115, [R18.64] ;  /* 0x0000000812731981 */ /* 0x0002e6000c1e1500 */
[----:B------:R-:W-:Y:S01]  /*1880*/  IMAD.WIDE R30, R31, 0x2, R104 ;  /* 0x000000021f1e7825 */ /* 0x000fe200078e0268 */
[----:B------:R0:W3:Y:S01]  /*1890*/  @P2 LDG.E.U16 R107, [R20.64] ;  /* 0x00000008146b2981 */ /* 0x0000e2000c1e1500 */
[C---:B------:R-:W-:Y:S02]  /*18a0*/  ISETP.GT.AND P0, PT, R94.reuse, 0xd, PT ;  /* 0x0000000d5e00780c */ /* 0x040fe40003f04270 */
[C---:B------:R-:W-:Y:S01]  /*18b0*/  ISETP.GT.AND P1, PT, R94.reuse, 0xe, PT ;  /* 0x0000000e5e00780c */ /* 0x040fe20003f24270 */
[----:B------:R0:W3:Y:S01]  /*18c0*/  @P3 LDG.E.U16 R78, [R24.64] ;  /* 0x00000008184e3981 */ /* 0x0000e2000c1e1500 */
[----:B------:R-:W-:-:S02]  /*18d0*/  ISETP.GT.AND P2, PT, R94, 0xf, PT ;  /* 0x0000000f5e00780c */ /* 0x000fc40003f44270 */
[C---:B------:R-:W-:Y:S01]  /*18e0*/  ISETP.GT.AND P3, PT, R94.reuse, 0x10, PT ;  /* 0x000000105e00780c */ /* 0x040fe20003f64270 */
[----:B------:R0:W3:Y:S01]  /*18f0*/  @P4 LDG.E.U16 R77, [R30.64] ;  /* 0x000000081e4d4981 */ /* 0x0000e2000c1e1500 */
[----:B------:R-:W-:Y:S01]  /*1900*/  ISETP.GT.AND P4, PT, R94, 0x11, PT ;  /* 0x000000115e00780c */ /* 0x000fe20003f84270 */
[----:B------:R-:W-:Y:S02]  /*1910*/  IMAD.U32 R23, RZ, RZ, UR27 ;  /* 0x0000001bff177e24 */ /* 0x000fe4000f8e00ff */
[----:B-1----:R-:W-:Y:S02]  /*1920*/  IMAD.U32 R19, RZ, RZ, UR26 ;  /* 0x0000001aff137e24 */ /* 0x002fe4000f8e00ff */
[----:B0-----:R-:W-:Y:S02]  /*1930*/  IMAD.U32 R25, RZ, RZ, UR25 ;  /* 0x00000019ff197e24 */ /* 0x001fe4000f8e00ff */
[----:B------:R-:W-:Y:S02]  /*1940*/  IMAD.U32 R33, RZ, RZ, UR23 ;  /* 0x00000017ff217e24 */ /* 0x000fe4000f8e00ff */
[----:B------:R-:W-:Y:S01]  /*1950*/  IMAD.U32 R31, RZ, RZ, UR24 ;  /* 0x00000018ff1f7e24 */ /* 0x000fe2000f8e00ff */
[----:B------:R-:W-:Y:S01]  /*1960*/  PRMT R28, RZ, 0x7610, R28 ;  /* 0x00007610ff1c7816 */ /* 0x000fe2000000001c */
[----:B------:R-:W-:Y:S01]  /*1970*/  IMAD.WIDE R16, R23, 0x2, R104 ;  /* 0x0000000217107825 */ /* 0x000fe200078e0268 */
[----:B------:R-:W-:-:S02]  /*1980*/  PRMT R27, RZ, 0x7610, R27 ;  /* 0x00007610ff1b7816 */ /* 0x000fc4000000001b */
[----:B------:R-:W-:Y:S01]  /*1990*/  PRMT R20, RZ, 0x7610, R20 ;  /* 0x00007610ff147816 */ /* 0x000fe20000000014 */
[----:B------:R-:W-:Y:S01]  /*19a0*/  IMAD.WIDE R18, R19, 0x2, R104 ;  /* 0x0000000213127825 */ /* 0x000fe200078e0268 */
[----:B------:R-:W-:Y:S01]  /*19b0*/  PRMT R121, RZ, 0x7610, R121 ;  /* 0x00007610ff797816 */ /* 0x000fe20000000079 */
[----:B------:R0:W3:Y:S01]  /*19c0*/  @P0 LDG.E.U16 R28, [R16.64] ;  /* 0x00000008101c0981 */ /* 0x0000e2000c1e1500 */
        /* <DEDUP_REMOVED lines=11> */
[----:B------:R0:W4:Y:S01]  /*1a80*/  @P4 LDG.E.U16 R113, [R32.64] ;  /* 0x0000000820714981 */ /* 0x000122000c1e1500 */
[----:B------:R-:W-:Y:S01]  /*1a90*/  ISETP.GT.AND P4, PT, R94, 0x16, PT ;  /* 0x000000165e00780c */ /* 0x000fe20003f84270 */
[----:B------:R-:W-:Y:S02]  /*1aa0*/  IMAD.U32 R23, RZ, RZ, UR22 ;  /* 0x00000016ff177e24 */ /* 0x000fe4000f8e00ff */
[----:B------:R-:W-:Y:S02]  /*1ab0*/  IMAD.U32 R21, RZ, RZ, UR21 ;  /* 0x00000015ff157e24 */ /* 0x000fe4000f8e00ff */
[----:B-1----:R-:W-:Y:S02]  /*1ac0*/  IMAD.U32 R19, RZ, RZ, UR20 ;  /* 0x00000014ff137e24 */ /* 0x002fe4000f8e00ff */
[----:B------:R-:W-:Y:S02]  /*1ad0*/  IMAD.U32 R35, RZ, RZ, UR19 ;  /* 0x00000013ff237e24 */ /* 0x000fe4000f8e00ff */
[----:B------:R-:W-:Y:S01]  /*1ae0*/  IMAD.U32 R37, RZ, RZ, UR18 ;  /* 0x00000012ff257e24 */ /* 0x000fe2000f8e00ff */
[----:B------:R-:W-:Y:S01]  /*1af0*/  PRMT R95, RZ, 0x7610, R95 ;  /* 0x00007610ff5f7816 */ /* 0x000fe2000000005f */
[----:B0-----:R-:W-:Y:S01]  /*1b00*/  IMAD.WIDE R16, R23, 0x2, R104 ;  /* 0x0000000217107825 */ /* 0x001fe200078e0268 */
[----:B------:R-:W-:-:S02]  /*1b10*/  PRMT R76, RZ, 0x7610, R76 ;  /* 0x00007610ff4c7816 */ /* 0x000fc4000000004c */
[----:B------:R-:W-:Y:S01]  /*1b20*/  PRMT R43, RZ, 0x7610, R43 ;  /* 0x00007610ff2b7816 */ /* 0x000fe2000000002b */
[----:B------:R-:W-:Y:S01]  /*1b30*/  IMAD.WIDE R30, R21, 0x2, R104 ;  /* 0x00000002151e7825 */ /* 0x000fe200078e0268 */
[----:B------:R-:W-:Y:S01]  /*1b40*/  PRMT R26, RZ, 0x7610, R26 ;  /* 0x00007610ff1a7816 */ /* 0x000fe2000000001a */
[----:B------:R0:W4:Y:S01]  /*1b50*/  @P0 LDG.E.U16 R95, [R16.64] ;  /* 0x00000008105f0981 */ /* 0x000122000c1e1500 */
[----:B------:R-:W-:Y:S01]  /*1b60*/  PRMT R25, RZ, 0x7610, R25 ;  /* 0x00007610ff197816 */ /* 0x000fe20000000019 */
[----:B------:R-:W-:-:S04]  /*1b70*/  IMAD.WIDE R32, R19, 0x2, R104 ;  /* 0x0000000213207825 */ /* 0x000fc800078e0268 */
[--C-:B------:R-:W-:Y:S01]  /*1b80*/  IMAD.WIDE R34, R35, 0x2, R104.reuse ;  /* 0x0000000223227825 */ /* 0x100fe200078e0268 */
[----:B------:R1:W4:Y:S03]  /*1b90*/  @P1 LDG.E.U16 R76, [R30.64] ;  /* 0x000000081e4c1981 */ /* 0x000326000c1e1500 */
[----:B------:R-:W-:Y:S01]  /*1ba0*/  IMAD.WIDE R36, R37, 0x2, R104 ;  /* 0x0000000225247825 */ /* 0x000fe200078e0268 */
[----:B------:R0:W4:Y:S01]  /*1bb0*/  @P2 LDG.E.U16 R43, [R32.64] ;  /* 0x00000008202b2981 */ /* 0x000122000c1e1500 */
[C---:B------:R-:W-:Y:S02]  /*1bc0*/  ISETP.GT.AND P0, PT, R94.reuse, 0x17, PT ;  /* 0x000000175e00780c */ /* 0x040fe40003f04270 */
[C---:B------:R-:W-:Y:S01]  /*1bd0*/  ISETP.GT.AND P1, PT, R94.reuse, 0x18, PT ;  /* 0x000000185e00780c */ /* 0x040fe20003f24270 */
[----:B------:R0:W4:Y:S01]  /*1be0*/  @P3 LDG.E.U16 R26, [R34.64] ;  /* 0x00000008221a3981 */ /* 0x000122000c1e1500 */
[----:B------:R-:W-:-:S02]  /*1bf0*/  ISETP.GT.AND P2, PT, R94, 0x19, PT ;  /* 0x000000195e00780c */ /* 0x000fc40003f44270 */
[C---:B------:R-:W-:Y:S01]  /*1c00*/  ISETP.GT.AND P3, PT, R94.reuse, 0x1a, PT ;  /* 0x0000001a5e00780c */ /* 0x040fe20003f64270 */
[----:B------:R0:W4:Y:S01]  /*1c10*/  @P4 LDG.E.U16 R25, [R36.64] ;  /* 0x0000000824194981 */ /* 0x000122000c1e1500 */
        /* <DEDUP_REMOVED lines=18> */
[----:B------:R0:W5:Y:S01]  /*1d40*/  @P2 LDG.E.U16 R111, [R32.64] ;  /* 0x00000008206f2981 */ /* 0x000162000c1e1500 */
[C---:B------:R-:W-:Y:S02]  /*1d50*/  ISETP.GT.AND P1, PT, R94.reuse, 0x1c, PT ;  /* 0x0000001c5e00780c */ /* 0x040fe40003f24270 */
[C---:B------:R-:W-:Y:S01]  /*1d60*/  ISETP.GT.AND P2, PT, R94.reuse, 0x1d, PT ;  /* 0x0000001d5e00780c */ /* 0x040fe20003f44270 */
[----:B------:R0:W5:Y:S01]  /*1d70*/  @P3 LDG.E.U16 R93, [R34.64] ;  /* 0x00000008225d3981 */ /* 0x000162000c1e1500 */
[----:B------:R-:W-:-:S02]  /*1d80*/  ISETP.GT.AND P3, PT, R94, 0x1e, PT ;  /* 0x0000001e5e00780c */ /* 0x000fc40003f64270 */
[C---:B------:R-:W-:Y:S01]  /*1d90*/  ISETP.GT.AND P0, PT, R94.reuse, RZ, PT ;  /* 0x000000ff5e00720c */ /* 0x040fe20003f04270 */
[----:B------:R0:W5:Y:S01]  /*1da0*/  @P4 LDG.E.U16 R42, [R36.64] ;  /* 0x00000008242a4981 */ /* 0x000162000c1e1500 */
[----:B------:R-:W-:Y:S01]  /*1db0*/  ISETP.GT.AND P4, PT, R94, 0x1f, PT ;  /* 0x0000001f5e00780c */ /* 0x000fe20003f84270 */
[----:B------:R-:W-:Y:S02]  /*1dc0*/  IMAD.U32 R19, RZ, RZ, UR12 ;  /* 0x0000000cff137e24 */ /* 0x000fe4000f8e00ff */
[----:B-1----:R-:W-:Y:S02]  /*1dd0*/  IMAD.U32 R31, RZ, RZ, UR11 ;  /* 0x0000000bff1f7e24 */ /* 0x002fe4000f8e00ff */
[----:B0-----:R-:W-:Y:S02]  /*1de0*/  IMAD.U32 R33, RZ, RZ, UR10 ;  /* 0x0000000aff217e24 */ /* 0x001fe4000f8e00ff */
[----:B------:R-:W-:Y:S01]  /*1df0*/  IMAD.U32 R39, RZ, RZ, UR7 ;  /* 0x00000007ff277e24 */ /* 0x000fe2000f8e00ff */
[----:B------:R-:W-:Y:S01]  /*1e00*/  PRMT R41, RZ, 0x7610, R41 ;  /* 0x00007610ff297816 */ /* 0x000fe20000000029 */
[----:B------:R-:W-:Y:S01]  /*1e10*/  IMAD.WIDE R34, R19, 0x2, R104 ;  /* 0x0000000213227825 */ /* 0x000fe200078e0268 */
[----:B------:R-:W-:-:S02]  /*1e20*/  PRMT R24, RZ, 0x7610, R24 ;  /* 0x00007610ff187816 */ /* 0x000fc40000000018 */
[----:B------:R-:W-:Y:S01]  /*1e30*/  PRMT R23, RZ, 0x7610, R23 ;  /* 0x00007610ff177816 */ /* 0x000fe20000000017 */
[----:B------:R-:W-:Y:S01]  /*1e40*/  IMAD.WIDE R30, R31, 0x2, R104 ;  /* 0x000000021f1e7825 */ /* 0x000fe200078e0268 */
[----:B------:R-:W-:Y:S01]  /*1e50*/  PRMT R16, RZ, 0x7610, R16 ;  /* 0x00007610ff107816 */ /* 0x000fe20000000010 */
[----:B------:R0:W5:Y:S01]  /*1e60*/  @P1 LDG.E.U16 R41, [R34.64] ;  /* 0x0000000822291981 */ /* 0x000162000c1e1500 */
[----:B------:R-:W-:Y:S01]  /*1e70*/  PRMT R125, RZ, 0x7610, R125 ;  /* 0x00007610ff7d7816 */ /* 0x000fe2000000007d */
[--C-:B------:R-:W-:Y:S02]  /*1e80*/  IMAD.WIDE R32, R33, 0x2, R104.reuse ;  /* 0x0000000221207825 */ /* 0x100fe400078e0268 */
[----:B------:R1:W5:Y:S02]  /*1e90*/  @P2 LDG.E.U16 R24, [R30.64] ;  /* 0x000000081e182981 */ /* 0x000364000c1e1500 */
[----:B------:R-:W-:Y:S02]  /*1ea0*/  IMAD.WIDE R38, R39, 0x2, R104 ;  /* 0x0000000227267825 */ /* 0x000fe400078e0268 */
[----:B------:R0:W5:Y:S04]  /*1eb0*/  @P3 LDG.E.U16 R23, [R32.64] ;  /* 0x0000000820173981 */ /* 0x000168000c1e1500 */
[----:B------:R0:W5:Y:S04]  /*1ec0*/  @P4 LDG.E.U16 R16, [R38.64] ;  /* 0x0000000826104981 */ /* 0x000168000c1e1500 */
[----:B------:R-:W5:Y:S04]  /*1ed0*/  @P0 LDG.E.U16 R125, [R104.64] ;  /* 0x00000008687d0981 */ /* 0x000f68000c1e1500 */
[----:B------:R-:W-:Y:S01]  /*1ee0*/  BAR.SYNC.DEFER_BLOCKING 0x0 ;  /* 0x0000000000007b1d */ /* 0x000fe20000010000 */
[----:B------:R-:W-:Y:S01]  /*1ef0*/  ISETP.GE.AND P1, PT, R9, R94, PT ;  /* 0x0000005e0900720c */ /* 0x000fe20003f26270 */
[----:B0-----:R-:W-:Y:S01]  /*1f00*/  IMAD.WIDE R34, R85, 0x2, R80 ;  /* 0x0000000255227825 */ /* 0x001fe200078e0250 */
[----:B------:R-:W-:-:S02]  /*1f10*/  PRMT R21, RZ, 0x7610, R21 ;  /* 0x00007610ff157816 */ /* 0x000fc40000000015 */
[----:B------:R-:W-:Y:S01]  /*1f20*/  PRMT R17, RZ, 0x7610, R17 ;  /* 0x00007610ff117816 */ /* 0x000fe20000000011 */
[----:B------:R-:W-:Y:S01]  /*1f30*/  IMAD.WIDE R36, R85, 0x2, R74 ;  /* 0x0000000255247825 */ /* 0x000fe200078e024a */
[----:B------:R-:W-:-:S03]  /*1f40*/  PRMT R19, RZ, 0x7610, R19 ;  /* 0x00007610ff137816 */ /* 0x000fc60000000013 */
[C---:B------:R-:W-:Y:S01]  /*1f50*/  IMAD.WIDE R38, R85.reuse, 0x2, R72 ;  /* 0x0000000255267825 */ /* 0x040fe200078e0248 */
[----:B------:R-:W-:Y:S02]  /*1f60*/  PRMT R110, RZ, 0x7610, R110 ;  /* 0x00007610ff6e7816 */ /* 0x000fe4000000006e */
[----:B------:R-:W-:Y:S01]  /*1f70*/  PRMT R114, RZ, 0x7610, R114 ;  /* 0x00007610ff727816 */ /* 0x000fe20000000072 */
[C---:B------:R-:W-:Y:S01]  /*1f80*/  IMAD.WIDE R32, R85.reuse, 0x2, R96 ;  /* 0x0000000255207825 */ /* 0x040fe200078e0260 */
[----:B------:R-:W-:Y:S02]  /*1f90*/  PRMT R108, RZ, 0x7610, R108 ;  /* 0x00007610ff6c7816 */ /* 0x000fe4000000006c */
[----:B------:R-:W-:Y:S01]  /*1fa0*/  PRMT R112, RZ, 0x7610, R112 ;  /* 0x00007610ff707816 */ /* 0x000fe20000000070 */
[C---:B-1----:R-:W-:Y:S01]  /*1fb0*/  IMAD.WIDE R30, R85.reuse, 0x2, R82 ;  /* 0x00000002551e7825 */ /* 0x042fe200078e0252 */
[----:B------:R-:W-:Y:S01]  /*1fc0*/  PRMT R116, RZ, 0x7610, R116 ;  /* 0x00007610ff747816 */ /* 0x000fe20000000074 */
[----:B------:R0:W5:Y:S04]  /*1fd0*/  @!P1 LDG.E.U16 R21, [R34.64] ;  /* 0x0000000822159981 */ /* 0x000168000c1e1500 */
[----:B------:R1:W5:Y:S04]  /*1fe0*/  @!P1 LDG.E.U16 R17, [R36.64] ;  /* 0x0000000824119981 */ /* 0x000368000c1e1500 */
[----:B------:R1:W5:Y:S01]  /*1ff0*/  @!P1 LDG.E.U16 R19, [R38.64] ;  /* 0x0000000826139981 */ /* 0x000362000c1e1500 */
[----:B0-----:R-:W-:-:S03]  /*2000*/  IMAD.WIDE R34, R85, 0x2, R100 ;  /* 0x0000000255227825 */ /* 0x001fc600078e0264 */
[----:B------:R-:W5:Y:S01]  /*2010*/  @!P1 LDG.E.U16 R110, [R32.64] ;  /* 0x00000008206e9981 */ /* 0x000f62000c1e1500 */
[----:B-1----:R-:W-:-:S03]  /*2020*/  IMAD.WIDE R36, R85, 0x2, R98 ;  /* 0x0000000255247825 */ /* 0x002fc600078e0262 */
[----:B------:R-:W5:Y:S01]  /*2030*/  @!P1 LDG.E.U16 R114, [R34.64] ;  /* 0x0000000822729981 */ /* 0x000f62000c1e1500 */
[----:B------:R-:W-:-:S03]  /*2040*/  IMAD.WIDE R38, R85, 0x2, R102 ;  /* 0x0000000255267825 */ /* 0x000fc600078e0266 */
[----:B------:R-:W5:Y:S04]  /*2050*/  @!P1 LDG.E.U16 R108, [R30.64] ;  /* 0x000000081e6c9981 */ /* 0x000f68000c1e1500 */
[----:B------:R-:W5:Y:S04]  /*2060*/  @!P1 LDG.E.U16 R112, [R36.64] ;  /* 0x0000000824709981 */ /* 0x000f68000c1e1500 */
[----:B------:R-:W5:Y:S04]  /*2070*/  @!P1 LDG.E.U16 R116, [R38.64] ;  /* 0x0000000826749981 */ /* 0x000f68000c1e1500 */
[----:B--2---:R-:W-:Y:S04]  /*2080*/  STS.U16 [R10+0x800], R123 ;  /* 0x0008007b0a007388 */ /* 0x004fe80000000400 */
[----:B---3--:R-:W-:Y:S04]  /*2090*/  STS.U16 [R10+0x1000], R121 ;  /* 0x001000790a007388 */ /* 0x008fe80000000400 */
[----:B----4-:R-:W-:Y:S04]  /*20a0*/  STS.U16 [R10+0x1800], R119 ;  /* 0x001800770a007388 */ /* 0x010fe80000000400 */
[----:B-----5:R-:W-:Y:S04]  /*20b0*/  STS.U16 [R10], R125 ;  /* 0x0000007d0a007388 */ /* 0x020fe80000000400 */
[----:B------:R-:W-:Y:S04]  /*20c0*/  STS.U16 [R84+0x100], R117 ;  /* 0x0001007554007388 */ /* 0x000fe80000000400 */
        /* <DEDUP_REMOVED lines=35> */
[----:B------:R-:W-:Y:S06]  /*2300*/  BAR.SYNC.DEFER_BLOCKING 0x0 ;  /* 0x0000000000007b1d */ /* 0x000fec0000010000 */
[----:B------:R-:W-:Y:S04]  /*2310*/  LDSM.16.MT88.4 R76, [R8] ;  /* 0x00000000084c783b */ /* 0x000fe80000004200 */
[----:B------:R-:W0:Y:S04]  /*2320*/  LDSM.16.M88.4 R40, [R7+0x2000] ;  /* 0x002000000728783b */ /* 0x000e280000000200 */
[----:B------:R-:W1:Y:S04]  /*2330*/  LDSM.16.M88.4 R36, [R7+0x2200] ;  /* 0x002200000724783b */ /* 0x000e680000000200 */
[----:B------:R-:W2:Y:S04]  /*2340*/  LDSM.16.M88.4 R32, [R7+0x2400] ;  /* 0x002400000720783b */ /* 0x000ea80000000200 */
[----:B------:R-:W3:Y:S04]  /*2350*/  LDSM.16.M88.4 R28, [R7+0x2600] ;  /* 0x00260000071c783b */ /* 0x000ee80000000200 */
[----:B------:R-:W4:Y:S04]  /*2360*/  LDSM.16.MT88.4 R24, [R8+0x80] ;  /* 0x000080000818783b */ /* 0x000f280000004200 */
[----:B------:R-:W5:Y:S04]  /*2370*/  LDSM.16.MT88.4 R20, [R8+0x1000] ;  /* 0x001000000814783b */ /* 0x000f680000004200 */
[----:B------:R-:W3:Y:S01]  /*2380*/  LDSM.16.MT88.4 R16, [R8+0x1080] ;  /* 0x001080000810783b */ /* 0x000ee20000004200 */
[----:B------:R-:W-:Y:S01]  /*2390*/  UIADD3 UR5, UR5, -0x1, URZ ;  /* 0xffffffff05057890 */ /* 0x000fe2000fffe03f */
[C---:B0-----:R-:W-:Y:S08]  /*23a0*/  HMMA.16816.F32 R68, R76.reuse, R40, R68 ;  /* 0x000000284c44723c */ /* 0x041ff00000001844 */
[C---:B-1----:R-:W-:Y:S08]  /*23b0*/  HMMA.16816.F32 R64, R76.reuse, R36, R64 ;  /* 0x000000244c40723c */ /* 0x042ff00000001840 */
[C---:B--2---:R-:W-:Y:S08]  /*23c0*/  HMMA.16816.F32 R60, R76.reuse, R32, R60 ;  /* 0x000000204c3c723c */ /* 0x044ff0000000183c */
[----:B---3--:R-:W-:Y:S08]  /*23d0*/  HMMA.16816.F32 R56, R76, R28, R56 ;  /* 0x0000001c4c38723c */ /* 0x008ff00000001838 */
[C---:B----4-:R-:W-:Y:S08]  /*23e0*/  HMMA.16816.F32 R52, R24.reuse, R40, R52 ;  /* 0x000000281834723c */ /* 0x050ff00000001834 */
[C---:B------:R-:W-:Y:S08]  /*23f0*/  HMMA.16816.F32 R48, R24.reuse, R36, R48 ;  /* 0x000000241830723c */ /* 0x040ff00000001830 */
[C---:B------:R-:W-:Y:S08]  /*2400*/  HMMA.16816.F32 R44, R24.reuse, R32, R44 ;  /* 0x00000020182c723c */ /* 0x040ff0000000182c */
[----:B------:R-:W-:Y:S01]  /*2410*/  HMMA.16816.F32 R12, R24, R28, R12 ;  /* 0x0000001c180c723c */ /* 0x000fe2000000180c */
[----:B------:R-:W-:Y:S01]  /*2420*/  ISETP.NE.U32.AND P0, PT, RZ, UR5, PT ;  /* 0x00000005ff007c0c */ /* 0x000fe2000bf05070 */
[----:B------:R-:W-:Y:S01]  /*2430*/  IMAD.WIDE R102, R11, 0x2, R102 ;  /* 0x000000020b667825 */ /* 0x000fe200078e0266 */
[----:B------:R-:W-:-:S05]  /*2440*/  IADD3 R94, R94, -0x20, RZ ;  /* 0xffffffe05e5e7810 */ /* 0x000fca0007ffe0ff */
[----:B-----5:R-:W-:Y:S01]  /*2450*/  HMMA.16816.F32 R68, R20, R42, R68 ;  /* 0x0000002a1444723c */ /* 0x020fe20000001844 */
[----:B------:R-:W-:-:S07]  /*2460*/  IMAD.WIDE R100, R11, 0x2, R100 ;  /* 0x000000020b647825 */ /* 0x000fce00078e0264 */
[----:B------:R-:W-:Y:S01]  /*2470*/  HMMA.16816.F32 R64, R20, R38, R64 ;  /* 0x000000261440723c */ /* 0x000fe20000001840 */
[----:B------:R-:W-:-:S07]  /*2480*/  IMAD.WIDE R98, R11, 0x2, R98 ;  /* 0x000000020b627825 */ /* 0x000fce00078e0262 */
[----:B------:R-:W-:Y:S01]  /*2490*/  HMMA.16816.F32 R60, R20, R34, R60 ;  /* 0x00000022143c723c */ /* 0x000fe2000000183c */
[----:B------:R-:W-:-:S07]  /*24a0*/  IMAD.WIDE R96, R11, 0x2, R96 ;  /* 0x000000020b607825 */ /* 0x000fce00078e0260 */
[----:B------:R-:W-:Y:S01]  /*24b0*/  HMMA.16816.F32 R56, R20, R30, R56 ;  /* 0x0000001e1438723c */ /* 0x000fe20000001838 */
[----:B------:R-:W-:-:S06]  /*24c0*/  IMAD.WIDE R82, R11, 0x2, R82 ;  /* 0x000000020b527825 */ /* 0x000fcc00078e0252 */
[----:B------:R-:W-:Y:S01]  /*24d0*/  IMAD.U32 R21, RZ, RZ, UR38 ;  /* 0x00000026ff157e24 */ /* 0x000fe2000f8e00ff */
[----:B------:R-:W-:Y:S01]  /*24e0*/  HMMA.16816.F32 R52, R16, R42, R52 ;  /* 0x0000002a1034723c */ /* 0x000fe20000001834 */
[----:B------:R-:W-:-:S04]  /*24f0*/  IMAD.WIDE R72, R11, 0x2, R72 ;  /* 0x000000020b487825 */ /* 0x000fc800078e0248 */
[----:B------:R-:W-:-:S03]  /*2500*/  IMAD.WIDE R104, R21, 0x2, R104 ;  /* 0x0000000215687825 */ /* 0x000fc600078e0268 */
[----:B------:R-:W-:Y:S01]  /*2510*/  HMMA.16816.F32 R48, R16, R38, R48 ;  /* 0x000000261030723c */ /* 0x000fe20000001830 */
[----:B------:R-:W-:-:S04]  /*2520*/  IMAD.WIDE R74, R11, 0x2, R74 ;  /* 0x000000020b4a7825 */ /* 0x000fc800078e024a */
[----:B------:R-:W-:-:S03]  /*2530*/  IMAD.WIDE R80, R11, 0x2, R80 ;  /* 0x000000020b507825 */ /* 0x000fc600078e0250 */
[C---:B------:R-:W-:Y:S08]  /*2540*/  HMMA.16816.F32 R44, R16.reuse, R34, R44 ;  /* 0x00000022102c723c */ /* 0x040ff0000000182c */
[----:B------:R-:W-:Y:S01]  /*2550*/  HMMA.16816.F32 R12, R16, R30, R12 ;  /* 0x0000001e100c723c */ /* 0x000fe2000000180c */
[----:B------:R-:W-:Y:S01]  /*2560*/  @!P0 CALL.REL.NOINC `(.L_x_1) ;  /* 0x0000001000008944 */ /* 0x000fe20003c00000 */
[----:B------:R-:W-:Y:S06]  /*2570*/  BRA `(.L_x_2) ;  /* 0xffffef8000007947 */ /* 0x000fec000383ffff */
.L_x_1:
[----:B------:R-:W-:-:S06]  /*2580*/  NOP ;  /* 0x0000000000007918 */ /* 0x000fcc0000000000 */
[----:B------:R-:W-:-:S08]  /*2590*/  NOP ;  /* 0x0000000000007918 */ /* 0x000fd00000000000 */
[----:B------:R-:W-:Y:S02]  /*25a0*/  F2FP.PACK_AB R21, R51, R50 ;  /* 0x000000323315723e */ /* 0x000fe400000000ff */
[----:B------:R-:W-:-:S02]  /*25b0*/  F2FP.PACK_AB R49, R49, R48 ;  /* 0x000000303131723e */ /* 0x000fc400000000ff */
[----:B------:R-:W-:Y:S02]  /*25c0*/  F2FP.PACK_AB R17, R67, R66 ;  /* 0x000000424311723e */ /* 0x000fe400000000ff */
[----:B------:R-:W-:Y:S02]  /*25d0*/  F2FP.PACK_AB R65, R65, R64 ;  /* 0x000000404141723e */ /* 0x000fe400000000ff */
[----:B------:R-:W-:Y:S02]  /*25e0*/  F2FP.PACK_AB R23, R15, R14 ;  /* 0x0000000e0f17723e */ /* 0x000fe400000000ff */
[----:B------:R-:W-:Y:S02]  /*25f0*/  F2FP.PACK_AB R22, R47, R46 ;  /* 0x0000002e2f16723e */ /* 0x000fe400000000ff */
        /* <DEDUP_REMOVED lines=10> */
.L_x_0:
[----:B------:R-:W-:Y:S01]  /*26a0*/  BAR.SYNC.DEFER_BLOCKING 0x0 ;  /* 0x0000000000007b1d */ /* 0x000fe20000010000 */
[C---:B------:R-:W-:Y:S01]  /*26b0*/  IMAD.SHL.U32 R7, R0.reuse, 0x4, RZ ;  /* 0x0000000400077824 */ /* 0x040fe200078e00ff */
[C---:B------:R-:W-:Y:S01]  /*26c0*/  ISETP.GE.AND P0, PT, R5.reuse, c[0x0][0x178], PT ;  /* 0x00005e0005007a0c */ /* 0x040fe20003f06270 */
[C---:B------:R-:W-:Y:S02]  /*26d0*/  IMAD.SHL.U32 R6, R0.reuse, 0x100, RZ ;  /* 0x0000010000067824 */ /* 0x040fe400078e00ff */
[----:B------:R-:W-:Y:S01]  /*26e0*/  IMAD R5, R5, c[0x0][0x194], RZ ;  /* 0x0000650005057a24 */ /* 0x000fe200078e02ff */
[----:B------:R-:W-:Y:S01]  /*26f0*/  LOP3.LUT R8, R7, 0x70, RZ, 0xc0, !PT ;  /* 0x0000007007087812 */ /* 0x000fe200078ec0ff */
[----:B------:R-:W-:Y:S01]  /*2700*/  IMAD.SHL.U32 R7, R0, 0x20, RZ ;  /* 0x0000002000077824 */ /* 0x000fe200078e00ff */
[----:B------:R-:W-:Y:S01]  /*2710*/  LOP3.LUT R6, R6, 0x1800, RZ, 0xc0, !PT ;  /* 0x0000180006067812 */ /* 0x000fe200078ec0ff */
[----:B------:R-:W-:Y:S01]  /*2720*/  IMAD.SHL.U32 R0, R0, 0x400, RZ ;  /* 0x0000040000007824 */ /* 0x000fe200078e00ff */
[----:B------:R-:W-:Y:S01]  /*2730*/  ISETP.LT.AND P1, PT, R4, c[0x0][0x17c], !P0 ;  /* 0x00005f0004007a0c */ /* 0x000fe20004721270 */
[----:B------:R-:W-:Y:S01]  /*2740*/  IMAD R3, R3, 0x8, R8 ;  /* 0x0000000803037824 */ /* 0x000fe200078e0208 */
[----:B------:R-:W-:-:S02]  /*2750*/  LOP3.LUT R6, R6, 0x60, R7, 0xf8, !PT ;  /* 0x0000006006067812 */ /* 0x000fc400078ef807 */
[----:B------:R-:W-:Y:S02]  /*2760*/  LOP3.LUT R7, R0, 0x1800, RZ, 0xc0, !PT ;  /* 0x0000180000077812 */ /* 0x000fe400078ec0ff */
[----:B------:R-:W-:Y:S02]  /*2770*/  LOP3.LUT R3, R6, R3, RZ, 0x3c, !PT ;  /* 0x0000000306037212 */ /* 0x000fe400078e3cff */
[----:B------:R-:W-:Y:S01]  /*2780*/  IADD3 R0, R4, 0x2, RZ ;  /* 0x0000000204007810 */ /* 0x000fe20007ffe0ff */
[----:B------:R-:W-:Y:S01]  /*2790*/  IMAD R25, R2, 0x10, R7 ;  /* 0x0000001002197824 */ /* 0x000fe200078e0207 */
[----:B------:R-:W-:Y:S02]  /*27a0*/  IADD3 R2, R4, 0x1, RZ ;  /* 0x0000000104027810 */ /* 0x000fe40007ffe0ff */
[----:B------:R-:W-:Y:S01]  /*27b0*/  ISETP.LT.AND P4, PT, R0, c[0x0][0x17c], !P0 ;  /* 0x00005f0000007a0c */ /* 0x000fe20004781270 */
[----:B------:R-:W-:Y:S01]  /*27c0*/  STS.128 [R3], R64 ;  /* 0x0000004003007388 */ /* 0x000fe20000000c00 */
[----:B------:R-:W-:-:S02]  /*27d0*/  LOP3.LUT R12, R25, 0x20, RZ, 0x3c, !PT ;  /* 0x00000020190c7812 */ /* 0x000fc400078e3cff */
[----:B------:R-:W-:Y:S01]  /*27e0*/  ISETP.LT.AND P5, PT, R2, c[0x0][0x17c], !P0 ;  /* 0x00005f0002007a0c */ /* 0x000fe200047a1270 */
[----:B------:R0:W-:Y:S01]  /*27f0*/  STS.128 [R3+0x80], R16 ;  /* 0x0000801003007388 */ /* 0x0001e20000000c00 */
[----:B------:R-:W-:Y:S02]  /*2800*/  IADD3 R0, R4, 0x3, RZ ;  /* 0x0000000304007810 */ /* 0x000fe40007ffe0ff */
[C---:B------:R-:W-:Y:S01]  /*2810*/  LEA R2, P2, R5.reuse, c[0x0][0x170], 0x1 ;  /* 0x00005c0005027a11 */ /* 0x040fe200078408ff */
[----:B------:R-:W-:Y:S01]  /*2820*/  STS.128 [R3+0x400], R48 ;  /* 0x0004003003007388 */ /* 0x000fe20000000c00 */
[----:B------:R-:W-:Y:S02]  /*2830*/  ISETP.LT.AND P3, PT, R0, c[0x0][0x17c], !P0 ;  /* 0x00005f0000007a0c */ /* 0x000fe40004761270 */
[----:B------:R-:W-:Y:S01]  /*2840*/  IADD3 R7, R4, 0x4, RZ ;  /* 0x0000000404077810 */ /* 0x000fe20007ffe0ff */
[----:B------:R1:W-:Y:S01]  /*2850*/  STS.128 [R3+0x480], R20 ;  /* 0x0004801403007388 */ /* 0x0003e20000000c00 */
[----:B------:R-:W-:-:S03]  /*2860*/  LEA.HI.X.SX32 R0, R5, c[0x0][0x174], 0x1, P2 ;  /* 0x00005d0005007a11 */ /* 0x000fc600010f0eff */
[----:B------:R-:W-:Y:S01]  /*2870*/  BAR.SYNC.DEFER_BLOCKING 0x0 ;  /* 0x0000000000007b1d */ /* 0x000fe20000010000 */
[----:B------:R-:W-:Y:S02]  /*2880*/  ISETP.LT.AND P2, PT, R7, c[0x0][0x17c], !P0 ;  /* 0x00005f0007007a0c */ /* 0x000fe40004741270 */
[C---:B0-----:R-:W-:Y:S01]  /*2890*/  LOP3.LUT R16, R25.reuse, 0x40, RZ, 0x3c, !PT ;  /* 0x0000004019107812 */ /* 0x041fe200078e3cff */
[----:B-1----:R-:W-:Y:S01]  /*28a0*/  IMAD R3, R4, c[0x0][0x198], RZ ;  /* 0x0000660004037a24 */ /* 0x002fe200078e02ff */
[----:B------:R-:W-:-:S04]  /*28b0*/  LOP3.LUT R20, R25, 0x60, RZ, 0x3c, !PT ;  /* 0x0000006019147812 */ /* 0x000fc800078e3cff */
[C---:B------:R-:W-:Y:S02]  /*28c0*/  LEA R6, P6, R3.reuse, R2, 0x1 ;  /* 0x0000000203067211 */ /* 0x040fe400078c08ff */
[C---:B------:R-:W-:Y:S02]  /*28d0*/  IADD3 R5, R3.reuse, c[0x0][0x198], RZ ;  /* 0x0000660003057a10 */ /* 0x040fe40007ffe0ff */
[----:B------:R-:W-:Y:S02]  /*28e0*/  LEA.HI.X.SX32 R7, R3, R0, 0x1, P6 ;  /* 0x0000000003077211 */ /* 0x000fe400030f0eff */
[C---:B------:R-:W-:Y:S01]  /*28f0*/  LEA R24, P6, R5.reuse, R2, 0x1 ;  /* 0x0000000205187211 */ /* 0x040fe200078c08ff */
[----:B------:R0:W1:Y:S01]  /*2900*/  LDS.128 R8, [R25] ;  /* 0x0000000019087984 */ /* 0x0000620000000c00 */
[C---:B------:R-:W-:Y:S02]  /*2910*/  IADD3 R27, R5.reuse, c[0x0][0x198], RZ ;  /* 0x00006600051b7a10 */ /* 0x040fe40007ffe0ff */
[----:B------:R-:W-:Y:S01]  /*2920*/  IADD3 R3, R4, 0x5, RZ ;  /* 0x0000000504037810 */ /* 0x000fe20007ffe0ff */
[----:B------:R-:W2:Y:S04]  /*2930*/  LDS.128 R12, [R12] ;  /* 0x000000000c0c7984 */ /* 0x000ea80000000c00 */
[----:B------:R-:W3:Y:S01]  /*2940*/  LDS.128 R16, [R16] ;  /* 0x0000000010107984 */ /* 0x000ee20000000c00 */
[----:B0-----:R-:W-:-:S02]  /*2950*/  LEA.HI.X.SX32 R25, R5, R0, 0x1, P6 ;  /* 0x0000000005197211 */ /* 0x001fc400030f0eff */
[C---:B------:R-:W-:Y:S01]  /*2960*/  LEA R26, P6, R27.reuse, R2, 0x1 ;  /* 0x000000021b1a7211 */ /* 0x040fe200078c08ff */
[----:B------:R-:W0:Y:S01]  /*2970*/  LDS.128 R20, [R20] ;  /* 0x0000000014147984 */ /* 0x000e220000000c00 */
[C---:B------:R-:W-:Y:S02]  /*2980*/  IADD3 R5, R27.reuse, c[0x0][0x198], RZ ;  /* 0x000066001b057a10 */ /* 0x040fe40007ffe0ff */
[----:B------:R-:W-:Y:S02]  /*2990*/  LEA.HI.X.SX32 R27, R27, R0, 0x1, P6 ;  /* 0x000000001b1b7211 */ /* 0x000fe400030f0eff */
[----:B------:R-:W-:Y:S01]  /*29a0*/  IADD3 R29, R5, c[0x0][0x198], RZ ;  /* 0x00006600051d7a10 */ /* 0x000fe20007ffe0ff */
[----:B-1----:R1:W-:Y:S01]  /*29b0*/  @P1 STG.E.U16 [R6.64], R8 ;  /* 0x0000000806001986 */ /* 0x0023e2000c101508 */
[----:B------:R-:W-:Y:S02]  /*29c0*/  ISETP.LT.AND P1, PT, R3, c[0x0][0x17c], !P0 ;  /* 0x00005f0003007a0c */ /* 0x000fe40004721270 */
[----:B------:R-:W-:-:S02]  /*29d0*/  IADD3 R3, R4, 0x6, RZ ;  /* 0x0000000604037810 */ /* 0x000fc40007ffe0ff */
[----:B-1----:R-:W-:Y:S02]  /*29e0*/  PRMT R7, R8, 0x7632, R7 ;  /* 0x0000763208077816 */ /* 0x002fe40000000007 */
[----:B------:R-:W-:Y:S02]  /*29f0*/  LEA R6, P6, R5, R2, 0x1 ;  /* 0x0000000205067211 */ /* 0x000fe400078c08ff */
[----:B--2---:R-:W-:Y:S01]  /*2a00*/  PRMT R8, R12, 0x7632, R8 ;  /* 0x000076320c087816 */ /* 0x004fe20000000008 */
[----:B------:R1:W-:Y:S01]  /*2a10*/  @P5 STG.E.U16 [R24.64], R7 ;  /* 0x0000000718005986 */ /* 0x0003e2000c101508 */
[----:B------:R-:W-:Y:S02]  /*2a20*/  ISETP.LT.AND P5, PT, R3, c[0x0][0x17c], !P0 ;  /* 0x00005f0003007a0c */ /* 0x000fe400047a1270 */
[----:B------:R-:W-:Y:S01]  /*2a30*/  IADD3 R3, R4, 0x7, RZ ;  /* 0x0000000704037810 */ /* 0x000fe20007ffe0ff */
[----:B------:R2:W-:Y:S03]  /*2a40*/  @P4 STG.E.U16 [R26.64], R12 ;  /* 0x0000000c1a004986 */ /* 0x0005e6000c101508 */
[----:B------:R-:W-:-:S02]  /*2a50*/  ISETP.LT.AND P4, PT, R3, c[0x0][0x17c], !P0 ;  /* 0x00005f0003007a0c */ /* 0x000fc40004781270 */
[----:B------:R-:W-:Y:S02]  /*2a60*/  IADD3 R3, R4, 0x8, RZ ;  /* 0x0000000804037810 */ /* 0x000fe40007ffe0ff */
[----:B-1----:R-:W-:Y:S02]  /*2a70*/  LEA.HI.X.SX32 R7, R5, R0, 0x1, P6 ;  /* 0x0000000005077211 */ /* 0x002fe400030f0eff */
[C---:B------:R-:W-:Y:S02]  /*2a80*/  LEA R28, P6, R29.reuse, R2, 0x1 ;  /* 0x000000021d1c7211 */ /* 0x040fe400078c08ff */
[C---:B------:R-:W-:Y:S01]  /*2a90*/  IADD3 R5, R29.reuse, c[0x0][0x198], RZ ;  /* 0x000066001d057a10 */ /* 0x040fe20007ffe0ff */
[----:B------:R1:W-:Y:S01]  /*2aa0*/  @P3 STG.E.U16 [R6.64], R8 ;  /* 0x0000000806003986 */ /* 0x0003e2000c101508 */
[----:B------:R-:W-:Y:S02]  /*2ab0*/  LEA.HI.X.SX32 R29, R29, R0, 0x1, P6 ;  /* 0x000000001d1d7211 */ /* 0x000fe400030f0eff */
[----:B------:R-:W-:-:S02]  /*2ac0*/  LEA R24, P6, R5, R2, 0x1 ;  /* 0x0000000205187211 */ /* 0x000fc400078c08ff */
[C---:B--2---:R-:W-:Y:S01]  /*2ad0*/  IADD3 R27, R5.reuse, c[0x0][0x198], RZ ;  /* 0x00006600051b7a10 */ /* 0x044fe20007ffe0ff */
[----:B---3--:R2:W-:Y:S01]  /*2ae0*/  @P2 STG.E.U16 [R28.64], R16 ;  /* 0x000000101c002986 */ /* 0x0085e2000c101508 */
[----:B------:R-:W-:Y:S02]  /*2af0*/  LEA.HI.X.SX32 R25, R5, R0, 0x1, P6 ;  /* 0x0000000005197211 */ /* 0x000fe400030f0eff */
[C---:B------:R-:W-:Y:S02]  /*2b00*/  LEA R26, P6, R27.reuse, R2, 0x1 ;  /* 0x000000021b1a7211 */ /* 0x040fe400078c08ff */
[C---:B------:R-:W-:Y:S02]  /*2b10*/  IADD3 R5, R27.reuse, c[0x0][0x198], RZ ;  /* 0x000066001b057a10 */ /* 0x040fe40007ffe0ff */
[----:B------:R-:W-:Y:S02]  /*2b20*/  LEA.HI.X.SX32 R27, R27, R0, 0x1, P6 ;  /* 0x000000001b1b7211 */ /* 0x000fe400030f0eff */
[----:B-1----:R-:W-:-:S02]  /*2b30*/  LEA R6, P6, R5, R2, 0x1 ;  /* 0x0000000205067211 */ /* 0x002fc400078c08ff */
[----:B------:R-:W-:Y:S02]  /*2b40*/  PRMT R12, R16, 0x7632, R12 ;  /* 0x00007632100c7816 */ /* 0x000fe4000000000c */
[C---:B--2---:R-:W-:Y:S02]  /*2b50*/  IADD3 R29, R5.reuse, c[0x0][0x198], RZ ;  /* 0x00006600051d7a10 */ /* 0x044fe40007ffe0ff */
[----:B------:R-:W-:Y:S01]  /*2b60*/  LEA.HI.X.SX32 R7, R5, R0, 0x1, P6 ;  /* 0x0000000005077211 */ /* 0x000fe200030f0eff */
[----:B------:R1:W-:Y:S01]  /*2b70*/  @P1 STG.E.U16 [R24.64], R12 ;  /* 0x0000000c18001986 */ /* 0x0003e2000c101508 */
[----:B------:R-:W-:Y:S02]  /*2b80*/  ISETP.LT.AND P3, PT, R3, c[0x0][0x17c], !P0 ;  /* 0x00005f0003007a0c */ /* 0x000fe40004761270 */
[----:B------:R-:W-:Y:S01]  /*2b90*/  LEA R28, P6, R29, R2, 0x1 ;  /* 0x000000021d1c7211 */ /* 0x000fe200078c08ff */
[----:B0-----:R0:W-:Y:S01]  /*2ba0*/  @P5 STG.E.U16 [R26.64], R20 ;  /* 0x000000141a005986 */ /* 0x0011e2000c101508 */
[----:B------:R-:W-:-:S02]  /*2bb0*/  IADD3 R3, R4, 0x9, RZ ;  /* 0x0000000904037810 */ /* 0x000fc40007ffe0ff */
[C---:B------:R-:W-:Y:S02]  /*2bc0*/  IADD3 R5, R29.reuse, c[0x0][0x198], RZ ;  /* 0x000066001d057a10 */ /* 0x040fe40007ffe0ff */
[----:B------:R-:W-:Y:S02]  /*2bd0*/  LEA.HI.X.SX32 R29, R29, R0, 0x1, P6 ;  /* 0x000000001d1d7211 */ /* 0x000fe400030f0eff */
[----:B------:R-:W-:Y:S02]  /*2be0*/  ISETP.LT.AND P2, PT, R3, c[0x0][0x17c], !P0 ;  /* 0x00005f0003007a0c */ /* 0x000fe40004741270 */
[C---:B-1----:R-:W-:Y:S02]  /*2bf0*/  LEA R24, P6, R5.reuse, R2, 0x1 ;  /* 0x0000000205187211 */ /* 0x042fe400078c08ff */
[----:B------:R-:W-:Y:S02]  /*2c00*/  IADD3 R3, R4, 0xa, RZ ;  /* 0x0000000a04037810 */ /* 0x000fe40007ffe0ff */
[----:B0-----:R-:W-:-:S02]  /*2c10*/  IADD3 R27, R5, c[0x0][0x198], RZ ;  /* 0x00006600051b7a10 */ /* 0x001fc40007ffe0ff */
[----:B------:R-:W-:Y:S02]  /*2c20*/  PRMT R8, R20, 0x7632, R8 ;  /* 0x0000763214087816 */ /* 0x000fe40000000008 */
[----:B------:R-:W-:Y:S02]  /*2c30*/  LEA.HI.X.SX32 R25, R5, R0, 0x1, P6 ;  /* 0x0000000005197211 */ /* 0x000fe400030f0eff */
[----:B------:R-:W-:Y:S01]  /*2c40*/  ISETP.LT.AND P1, PT, R3, c[0x0][0x17c], !P0 ;  /* 0x00005f0003007a0c */ /* 0x000fe20004721270 */
[----:B------:R0:W-:Y:S01]  /*2c50*/  @P4 STG.E.U16 [R6.64], R8 ;  /* 0x0000000806004986 */ /* 0x0001e2000c101508 */
[C---:B------:R-:W-:Y:S02]  /*2c60*/  LEA R26, P6, R27.reuse, R2, 0x1 ;  /* 0x000000021b1a7211 */ /* 0x040fe400078c08ff */
[----:B------:R-:W-:Y:S01]  /*2c70*/  IADD3 R3, R4, 0xb, RZ ;  /* 0x0000000b04037810 */ /* 0x000fe20007ffe0ff */
[----:B------:R1:W-:Y:S01]  /*2c80*/  @P3 STG.E.U16 [R28.64], R9 ;  /* 0x000000091c003986 */ /* 0x0003e2000c101508 */
[----:B------:R-:W-:-:S02]  /*2c90*/  IADD3 R5, R27, c[0x0][0x198], RZ ;  /* 0x000066001b057a10 */ /* 0x000fc40007ffe0ff */
[----:B------:R-:W-:Y:S02]  /*2ca0*/  LEA.HI.X.SX32 R27, R27, R0, 0x1, P6 ;  /* 0x000000001b1b7211 */ /* 0x000fe400030f0eff */
[----:B------:R-:W-:Y:S02]  /*2cb0*/  ISETP.LT.AND P5, PT, R3, c[0x0][0x17c], !P0 ;  /* 0x00005f0003007a0c */ /* 0x000fe400047a1270 */
[----:B------:R-:W-:Y:S02]  /*2cc0*/  PRMT R12, R9, 0x7632, R12 ;  /* 0x00007632090c7816 */ /* 0x000fe4000000000c */
[C---:B0-----:R-:W-:Y:S02]  /*2cd0*/  LEA R6, P6, R5.reuse, R2, 0x1 ;  /* 0x0000000205067211 */ /* 0x041fe400078c08ff */
[----:B------:R-:W-:Y:S01]  /*2ce0*/  IADD3 R3, R4, 0xc, RZ ;  /* 0x0000000c04037810 */ /* 0x000fe20007ffe0ff */
[----:B------:R0:W-:Y:S01]  /*2cf0*/  @P2 STG.E.U16 [R24.64], R12 ;  /* 0x0000000c18002986 */ /* 0x0001e2000c101508 */
[----:B-1----:R-:W-:-:S02]  /*2d00*/  IADD3 R9, R5, c[0x0][0x198], RZ ;  /* 0x0000660005097a10 */ /* 0x002fc40007ffe0ff */
[----:B------:R-:W-:Y:S01]  /*2d10*/  LEA.HI.X.SX32 R7, R5, R0, 0x1, P6 ;  /* 0x0000000005077211 */ /* 0x000fe200030f0eff */
[----:B------:R1:W-:Y:S01]  /*2d20*/  @P1 STG.E.U16 [R26.64], R13 ;  /* 0x0000000d1a001986 */ /* 0x0003e2000c101508 */
[----:B------:R-:W-:Y:S02]  /*2d30*/  ISETP.LT.AND P4, PT, R3, c[0x0][0x17c], !P0 ;  /* 0x00005f0003007a0c */ /* 0x000fe40004781270 */
[C---:B------:R-:W-:Y:S02]  /*2d40*/  LEA R8, P6, R9.reuse, R2, 0x1 ;  /* 0x0000000209087211 */ /* 0x040fe400078c08ff */
[----:B------:R-:W-:Y:S02]  /*2d50*/  IADD3 R3, R4, 0xd, RZ ;  /* 0x0000000d04037810 */ /* 0x000fe40007ffe0ff */
[C---:B------:R-:W-:Y:S02]  /*2d60*/  IADD3 R5, R9.reuse, c[0x0][0x198], RZ ;  /* 0x0000660009057a10 */ /* 0x040fe40007ffe0ff */
[----:B------:R-:W-:-:S02]  /*2d70*/  LEA.HI.X.SX32 R9, R9, R0, 0x1, P6 ;  /* 0x0000000009097211 */ /* 0x000fc400030f0eff */
[----:B------:R-:W-:Y:S02]  /*2d80*/  ISETP.LT.AND P3, PT, R3, c[0x0][0x17c], !P0 ;  /* 0x00005f0003007a0c */ /* 0x000fe40004761270 */
[C---:B0-----:R-:W-:Y:S02]  /*2d90*/  LEA R12, P6, R5.reuse, R2, 0x1 ;  /* 0x00000002050c7211 */ /* 0x041fe400078c08ff */
[----:B------:R-:W-:Y:S02]  /*2da0*/  IADD3 R3, R4, 0xe, RZ ;  /* 0x0000000e04037810 */ /* 0x000fe40007ffe0ff */
[----:B------:R-:W-:Y:S02]  /*2db0*/  IADD3 R25, R5, c[0x0][0x198], RZ ;  /* 0x0000660005197a10 */ /* 0x000fe40007ffe0ff */
[----:B------:R-:W-:Y:S02]  /*2dc0*/  PRMT R16, R13, 0x7632, R16 ;  /* 0x000076320d107816 */ /* 0x000fe40000000010 */
[----:B-1----:R-:W-:-:S02]  /*2dd0*/  LEA.HI.X.SX32 R13, R5, R0, 0x1, P6 ;  /* 0x00000000050d7211 */ /* 0x002fc400030f0eff */
[----:B------:R-:W-:Y:S01]  /*2de0*/  ISETP.LT.AND P2, PT, R3, c[0x0][0x17c], !P0 ;  /* 0x00005f0003007a0c */ /* 0x000fe20004741270 */
[----:B------:R0:W-:Y:S01]  /*2df0*/  @P5 STG.E.U16 [R6.64], R16 ;  /* 0x0000001006005986 */ /* 0x0001e2000c101508 */
[C---:B------:R-:W-:Y:S02]  /*2e00*/  LEA R24, P6, R25.reuse, R2, 0x1 ;  /* 0x0000000219187211 */ /* 0x040fe400078c08ff */
[----:B------:R-:W-:Y:S01]  /*2e10*/  IADD3 R3, R4, 0xf, RZ ;  /* 0x0000000f04037810 */ /* 0x000fe20007ffe0ff */
[----:B------:R1:W-:Y:S01]  /*2e20*/  @P4 STG.E.U16 [R8.64], R17 ;  /* 0x0000001108004986 */ /* 0x0003e2000c101508 */
[C---:B------:R-:W-:Y:S02]  /*2e30*/  IADD3 R5, R25.reuse, c[0x0][0x198], RZ ;  /* 0x0000660019057a10 */ /* 0x040fe40007ffe0ff */
[----:B------:R-:W-:Y:S02]  /*2e40*/  LEA.HI.X.SX32 R25, R25, R0, 0x1, P6 ;  /* 0x0000000019197211 */ /* 0x000fe400030f0eff */
[----:B------:R-:W-:-:S02]  /*2e50*/  ISETP.LT.AND P1, PT, R3, c[0x0][0x17c], !P0 ;  /* 0x00005f0003007a0c */ /* 0x000fc40004721270 */
[C---:B------:R-:W-:Y:S02]  /*2e60*/  IADD3 R3, R4.reuse, 0x10, RZ ;  /* 0x0000001004037810 */ /* 0x040fe40007ffe0ff */
[----:B0-----:R-:W-:Y:S02]  /*2e70*/  PRMT R7, R17, 0x7632, R7 ;  /* 0x0000763211077816 */ /* 0x001fe40000000007 */
[C---:B------:R-:W-:Y:S02]  /*2e80*/  LEA R6, P6, R5.reuse, R2, 0x1 ;  /* 0x0000000205067211 */ /* 0x040fe400078c08ff */
[----:B-1----:R-:W-:Y:S01]  /*2e90*/  IADD3 R9, R5, c[0x0][0x198], RZ ;  /* 0x0000660005097a10 */ /* 0x002fe20007ffe0ff */
[----:B------:R0:W-:Y:S01]  /*2ea0*/  @P3 STG.E.U16 [R12.64], R7 ;  /* 0x000000070c003986 */ /* 0x0001e2000c101508 */
[----:B------:R-:W-:Y:S02]  /*2eb0*/  ISETP.LT.AND P5, PT, R3, c[0x0][0x17c], !P0 ;  /* 0x00005f0003007a0c */ /* 0x000fe400047a1270 */
[----:B------:R-:W-:Y:S01]  /*2ec0*/  IADD3 R3, R4, 0x11, RZ ;  /* 0x0000001104037810 */ /* 0x000fe20007ffe0ff */
[----:B------:R-:W-:Y:S03]  /*2ed0*/  @P2 STG.E.U16 [R24.64], R21 ;  /* 0x0000001518002986 */ /* 0x000fe6000c101508 */
[----:B------:R-:W-:-:S02]  /*2ee0*/  ISETP.LT.AND P4, PT, R3, c[0x0][0x17c], !P0 ;  /* 0x00005f0003007a0c */ /* 0x000fc40004781270 */
[----:B------:R-:W-:Y:S02]  /*2ef0*/  IADD3 R3, R4, 0x12, RZ ;  /* 0x0000001204037810 */ /* 0x000fe40007ffe0ff */
[----:B0-----:R-:W-:Y:S02]  /*2f00*/  LEA.HI.X.SX32 R7, R5, R0, 0x1, P6 ;  /* 0x0000000005077211 */ /* 0x001fe400030f0eff */
[C---:B------:R-:W-:Y:S02]  /*2f10*/  LEA R8, P6, R9.reuse, R2, 0x1 ;  /* 0x0000000209087211 */ /* 0x040fe400078c08ff */
[----:B------:R-:W-:Y:S02]  /*2f20*/  IADD3 R5, R9, c[0x0][0x198], RZ ;  /* 0x0000660009057a10 */ /* 0x000fe40007ffe0ff */
[----:B------:R-:W-:Y:S02]  /*2f30*/  PRMT R13, R21, 0x7632, R13 ;  /* 0x00007632150d7816 */ /* 0x000fe4000000000d */
[----:B------:R-:W-:-:S02]  /*2f40*/  LEA.HI.X.SX32 R9, R9, R0, 0x1, P6 ;  /* 0x0000000009097211 */ /* 0x000fc400030f0eff */
[C---:B------:R-:W-:Y:S01]  /*2f50*/  LEA R12, P6, R5.reuse, R2, 0x1 ;  /* 0x00000002050c7211 */ /* 0x040fe200078c08ff */
[----:B------:R0:W-:Y:S01]  /*2f60*/  @P1 STG.E.U16 [R6.64], R13 ;  /* 0x0000000d06001986 */ /* 0x0001e2000c101508 */
[----:B------:R-:W-:Y:S02]  /*2f70*/  IADD3 R17, R5, c[0x0][0x198], RZ ;  /* 0x0000660005117a10 */ /* 0x000fe40007ffe0ff */
[----:B------:R-:W-:Y:S01]  /*2f80*/  ISETP.LT.AND P3, PT, R3, c[0x0][0x17c], !P0 ;  /* 0x00005f0003007a0c */ /* 0x000fe20004761270 */
[----:B------:R1:W-:Y:S01]  /*2f90*/  @P5 STG.E.U16 [R8.64], R10 ;  /* 0x0000000a08005986 */ /* 0x0003e2000c101508 */
[----:B------:R-:W-:-:S04]  /*2fa0*/  IADD3 R3, R4, 0x13, RZ ;  /* 0x0000001304037810 */ /* 0x000fc80007ffe0ff */
[----:B------:R-:W-:Y:S02]  /*2fb0*/  ISETP.LT.AND P2, PT, R3, c[0x0][0x17c], !P0 ;  /* 0x00005f0003007a0c */ /* 0x000fe40004741270 */
[----:B------:R-:W-:Y:S02]  /*2fc0*/  IADD3 R3, R4, 0x14, RZ ;  /* 0x0000001404037810 */ /* 0x000fe40007ffe0ff */
[----:B0-----:R-:W-:Y:S02]  /*2fd0*/  LEA.HI.X.SX32 R13, R5, R0, 0x1, P6 ;  /* 0x00000000050d7211 */ /* 0x001fe400030f0eff */
[C---:B------:R-:W-:Y:S02]  /*2fe0*/  LEA R16, P6, R17.reuse, R2, 0x1 ;  /* 0x0000000211107211 */ /* 0x040fe400078c08ff */
[----:B------:R-:W-:Y:S02]  /*2ff0*/  IADD3 R5, R17, c[0x0][0x198], RZ ;  /* 0x0000660011057a10 */ /* 0x000fe40007ffe0ff */
[----:B------:R-:W-:-:S02]  /*3000*/  PRMT R7, R10, 0x7632, R7 ;  /* 0x000076320a077816 */ /* 0x000fc40000000007 */
[----:B------:R-:W-:Y:S02]  /*3010*/  LEA.HI.X.SX32 R17, R17, R0, 0x1, P6 ;  /* 0x0000000011117211 */ /* 0x000fe400030f0eff */
[C---:B------:R-:W-:Y:S01]  /*3020*/  LEA R6, P6, R5.reuse, R2, 0x1 ;  /* 0x0000000205067211 */ /* 0x040fe200078c08ff */
[----:B------:R0:W-:Y:S01]  /*3030*/  @P4 STG.E.U16 [R12.64], R7 ;  /* 0x000000070c004986 */ /* 0x0001e2000c101508 */
[----:B-1----:R-:W-:Y:S02]  /*3040*/  IADD3 R9, R5, c[0x0][0x198], RZ ;  /* 0x0000660005097a10 */ /* 0x002fe40007ffe0ff */
[----:B------:R-:W-:Y:S01]  /*3050*/  ISETP.LT.AND P1, PT, R3, c[0x0][0x17c], !P0 ;  /* 0x00005f0003007a0c */ /* 0x000fe20004721270 */
[----:B------:R1:W-:Y:S01]  /*3060*/  @P3 STG.E.U16 [R16.64], R14 ;  /* 0x0000000e10003986 */ /* 0x0003e2000c101508 */
[----:B------:R-:W-:Y:S02]  /*3070*/  IADD3 R3, R4, 0x15, RZ ;  /* 0x0000001504037810 */ /* 0x000fe40007ffe0ff */
[----:B------:R-:W-:-:S02]  /*3080*/  PRMT R10, R14, 0x7632, R10 ;  /* 0x000076320e0a7816 */ /* 0x000fc4000000000a */
[----:B------:R-:W-:Y:S02]  /*3090*/  ISETP.LT.AND P5, PT, R3, c[0x0][0x17c], !P0 ;  /* 0x00005f0003007a0c */ /* 0x000fe400047a1270 */
[----:B------:R-:W-:Y:S02]  /*30a0*/  IADD3 R3, R4, 0x16, RZ ;  /* 0x0000001604037810 */ /* 0x000fe40007ffe0ff */
[----:B0-----:R-:W-:Y:S02]  /*30b0*/  LEA.HI.X.SX32 R7, R5, R0, 0x1, P6 ;  /* 0x0000000005077211 */ /* 0x001fe400030f0eff */
[C---:B------:R-:W-:Y:S02]  /*30c0*/  LEA R8, P6, R9.reuse, R2, 0x1 ;  /* 0x0000000209087211 */ /* 0x040fe400078c08ff */
[C---:B------:R-:W-:Y:S01]  /*30d0*/  IADD3 R5, R9.reuse, c[0x0][0x198], RZ ;  /* 0x0000660009057a10 */ /* 0x040fe20007ffe0ff */
[----:B------:R0:W-:Y:S01]  /*30e0*/  @P2 STG.E.U16 [R6.64], R10 ;  /* 0x0000000a06002986 */ /* 0x0001e2000c101508 */
[----:B------:R-:W-:-:S02]  /*30f0*/  LEA.HI.X.SX32 R9, R9, R0, 0x1, P6 ;  /* 0x0000000009097211 */ /* 0x000fc400030f0eff */
[C---:B------:R-:W-:Y:S02]  /*3100*/  LEA R12, P6, R5.reuse, R2, 0x1 ;  /* 0x00000002050c7211 */ /* 0x040fe400078c08ff */
[C---:B-1----:R-:W-:Y:S01]  /*3110*/  IADD3 R17, R5.reuse, c[0x0][0x198], RZ ;  /* 0x0000660005117a10 */ /* 0x042fe20007ffe0ff */
[----:B------:R1:W-:Y:S01]  /*3120*/  @P1 STG.E.U16 [R8.64], R18 ;  /* 0x0000001208001986 */ /* 0x0003e2000c101508 */
[----:B------:R-:W-:Y:S02]  /*3130*/  LEA.HI.X.SX32 R13, R5, R0, 0x1, P6 ;  /* 0x00000000050d7211 */ /* 0x000fe400030f0eff */
[----:B------:R-:W-:Y:S02]  /*3140*/  LEA R16, P6, R17, R2, 0x1 ;  /* 0x0000000211107211 */ /* 0x000fe400078c08ff */
[----:B------:R-:W-:Y:S02]  /*3150*/  ISETP.LT.AND P4, PT, R3, c[0x0][0x17c], !P0 ;  /* 0x00005f0003007a0c */ /* 0x000fe40004781270 */
[----:B------:R-:W-:-:S02]  /*3160*/  IADD3 R5, R17, c[0x0][0x198], RZ ;  /* 0x0000660011057a10 */ /* 0x000fc40007ffe0ff */
[----:B------:R-:W-:Y:S02]  /*3170*/  IADD3 R3, R4, 0x17, RZ ;  /* 0x0000001704037810 */ /* 0x000fe40007ffe0ff */
[----:B0-----:R-:W-:Y:S02]  /*3180*/  PRMT R7, R18, 0x7632, R7 ;  /* 0x0000763212077816 */ /* 0x001fe40000000007 */
[----:B------:R-:W-:Y:S02]  /*3190*/  LEA.HI.X.SX32 R17, R17, R0, 0x1, P6 ;  /* 0x0000000011117211 */ /* 0x000fe400030f0eff */
[----:B------:R-:W-:Y:S01]  /*31a0*/  LEA R6, P6, R5, R2, 0x1 ;  /* 0x0000000205067211 */ /* 0x000fe200078c08ff */
[----:B------:R0:W-:Y:S01]  /*31b0*/  @P5 STG.E.U16 [R12.64], R7 ;  /* 0x000000070c005986 */ /* 0x0001e2000c101508 */
[----:B------:R-:W-:Y:S02]  /*31c0*/  ISETP.LT.AND P3, PT, R3, c[0x0][0x17c], !P0 ;  /* 0x00005f0003007a0c */ /* 0x000fe40004761270 */
[----:B-1----:R-:W-:Y:S01]  /*31d0*/  IADD3 R9, R5, c[0x0][0x198], RZ ;  /* 0x0000660005097a10 */ /* 0x002fe20007ffe0ff */
[----:B------:R1:W-:Y:S01]  /*31e0*/  @P4 STG.E.U16 [R16.64], R22 ;  /* 0x0000001610004986 */ /* 0x0003e2000c101508 */
[----:B------:R-:W-:-:S02]  /*31f0*/  IADD3 R3, R4, 0x18, RZ ;  /* 0x0000001804037810 */ /* 0x000fc40007ffe0ff */
[----:B------:R-:W-:Y:S02]  /*3200*/  PRMT R10, R22, 0x7632, R10 ;  /* 0x00007632160a7816 */ /* 0x000fe4000000000a */
[----:B------:R-:W-:Y:S02]  /*3210*/  ISETP.LT.AND P2, PT, R3, c[0x0][0x17c], !P0 ;  /* 0x00005f0003007a0c */ /* 0x000fe40004741270 */
[----:B------:R-:W-:Y:S02]  /*3220*/  IADD3 R3, R4, 0x19, RZ ;  /* 0x0000001904037810 */ /* 0x000fe40007ffe0ff */
[----:B0-----:R-:W-:Y:S02]  /*3230*/  LEA.HI.X.SX32 R7, R5, R0, 0x1, P6 ;  /* 0x0000000005077211 */ /* 0x001fe400030f0eff */
[C---:B------:R-:W-:Y:S02]  /*3240*/  LEA R8, P6, R9.reuse, R2, 0x1 ;  /* 0x0000000209087211 */ /* 0x040fe400078c08ff */
[C---:B------:R-:W-:Y:S01]  /*3250*/  IADD3 R5, R9.reuse, c[0x0][0x198], RZ ;  /* 0x0000660009057a10 */ /* 0x040fe20007ffe0ff */
[----:B------:R0:W-:Y:S01]  /*3260*/  @P3 STG.E.U16 [R6.64], R10 ;  /* 0x0000000a06003986 */ /* 0x0001e2000c101508 */
[----:B------:R-:W-:-:S02]  /*3270*/  LEA.HI.X.SX32 R9, R9, R0, 0x1, P6 ;  /* 0x0000000009097211 */ /* 0x000fc400030f0eff */
[----:B------:R-:W-:Y:S02]  /*3280*/  LEA R12, P6, R5, R2, 0x1 ;  /* 0x00000002050c7211 */ /* 0x000fe400078c08ff */
[----:B------:R-:W-:Y:S01]  /*3290*/  ISETP.LT.AND P1, PT, R3, c[0x0][0x17c], !P0 ;  /* 0x00005f0003007a0c */ /* 0x000fe20004721270 */
[----:B------:R-:W-:Y:S01]  /*32a0*/  @P2 STG.E.U16 [R8.64], R11 ;  /* 0x0000000b08002986 */ /* 0x000fe2000c101508 */
[C---:B-1----:R-:W-:Y:S02]  /*32b0*/  IADD3 R17, R5.reuse, c[0x0][0x198], RZ ;  /* 0x0000660005117a10 */ /* 0x042fe40007ffe0ff */
[----:B------:R-:W-:Y:S02]  /*32c0*/  IADD3 R3, R4, 0x1a, RZ ;  /* 0x0000001a04037810 */ /* 0x000fe40007ffe0ff */
[----:B------:R-:W-:Y:S02]  /*32d0*/  LEA.HI.X.SX32 R13, R5, R0, 0x1, P6 ;  /* 0x00000000050d7211 */ /* 0x000fe400030f0eff */
[----:B------:R-:W-:-:S02]  /*32e0*/  IADD3 R5, R17, c[0x0][0x198], RZ ;  /* 0x0000660011057a10 */ /* 0x000fc40007ffe0ff */
[----:B------:R-:W-:Y:S02]  /*32f0*/  ISETP.LT.AND P5, PT, R3, c[0x0][0x17c], !P0 ;  /* 0x00005f0003007a0c */ /* 0x000fe400047a1270 */
[----:B------:R-:W-:Y:S02]  /*3300*/  IADD3 R3, R4, 0x1b, RZ ;  /* 0x0000001b04037810 */ /* 0x000fe40007ffe0ff */
[----:B0-----:R-:W-:Y:S02]  /*3310*/  PRMT R7, R11, 0x7632, R7 ;  /* 0x000076320b077816 */ /* 0x001fe40000000007 */
[----:B------:R-:W-:Y:S02]  /*3320*/  IADD3 R21, R5, c[0x0][0x198], RZ ;  /* 0x0000660005157a10 */ /* 0x000fe40007ffe0ff */
[----:B------:R-:W-:Y:S01]  /*3330*/  ISETP.LT.AND P4, PT, R3, c[0x0][0x17c], !P0 ;  /* 0x00005f0003007a0c */ /* 0x000fe20004781270 */
[----:B------:R0:W-:Y:S01]  /*3340*/  @P1 STG.E.U16 [R12.64], R7 ;  /* 0x000000070c001986 */ /* 0x0001e2000c101508 */
[----:B------:R-:W-:-:S02]  /*3350*/  LEA R6, P6, R17, R2, 0x1 ;  /* 0x0000000211067211 */ /* 0x000fc400078c08ff */
[C---:B------:R-:W-:Y:S02]  /*3360*/  IADD3 R3, R4.reuse, 0x1c, RZ ;  /* 0x0000001c04037810 */ /* 0x040fe40007ffe0ff */
[----:B------:R-:W-:Y:S02]  /*3370*/  IADD3 R25, R21, c[0x0][0x198], RZ ;  /* 0x0000660015197a10 */ /* 0x000fe40007ffe0ff */
[----:B------:R-:W-:Y:S02]  /*3380*/  ISETP.LT.AND P3, PT, R3, c[0x0][0x17c], !P0 ;  /* 0x00005f0003007a0c */ /* 0x000fe40004761270 */
[----:B------:R-:W-:Y:S02]  /*3390*/  LEA R16, P1, R5, R2, 0x1 ;  /* 0x0000000205107211 */ /* 0x000fe400078208ff */
[----:B------:R-:W-:Y:S02]  /*33a0*/  IADD3 R3, R4, 0x1d, RZ ;  /* 0x0000001d04037810 */ /* 0x000fe40007ffe0ff */
[----:B0-----:R-:W-:-:S02]  /*33b0*/  LEA.HI.X.SX32 R7, R17, R0, 0x1, P6 ;  /* 0x0000000011077211 */ /* 0x001fc400030f0eff */
[----:B------:R-:W-:Y:S02]  /*33c0*/  LEA R20, P6, R21, R2, 0x1 ;  /* 0x0000000215147211 */ /* 0x000fe400078c08ff */
[----:B------:R-:W-:Y:S01]  /*33d0*/  IADD3 R27, R25, c[0x0][0x198], RZ ;  /* 0x00006600191b7a10 */ /* 0x000fe20007ffe0ff */
[----:B------:R0:W-:Y:S01]  /*33e0*/  @P5 STG.E.U16 [R6.64], R15 ;  /* 0x0000000f06005986 */ /* 0x0001e2000c101508 */
[-C--:B------:R-:W-:Y:S02]  /*33f0*/  LEA.HI.X.SX32 R17, R5, R0.reuse, 0x1, P1 ;  /* 0x0000000005117211 */ /* 0x080fe400008f0eff */
[----:B------:R-:W-:Y:S02]  /*3400*/  LEA.HI.X.SX32 R21, R21, R0, 0x1, P6 ;  /* 0x0000000015157211 */ /* 0x000fe400030f0eff */
[----:B------:R-:W-:Y:S02]  /*3410*/  ISETP.LT.AND P2, PT, R3, c[0x0][0x17c], !P0 ;  /* 0x00005f0003007a0c */ /* 0x000fe40004741270 */
[----:B------:R-:W-:-:S02]  /*3420*/  LEA R8, P6, R25, R2, 0x1 ;  /* 0x0000000219087211 */ /* 0x000fc400078c08ff */
[C---:B------:R-:W-:Y:S02]  /*3430*/  LEA R10, P1, R27.reuse, R2, 0x1 ;  /* 0x000000021b0a7211 */ /* 0x040fe400078208ff */
[C---:B------:R-:W-:Y:S02]  /*3440*/  IADD3 R3, R4.reuse, 0x1e, RZ ;  /* 0x0000001e04037810 */ /* 0x040fe40007ffe0ff */
[----:B------:R-:W-:Y:S02]  /*3450*/  IADD3 R5, R27, c[0x0][0x198], RZ ;  /* 0x000066001b057a10 */ /* 0x000fe40007ffe0ff */
[----:B------:R-:W-:Y:S02]  /*3460*/  IADD3 R4, R4, 0x1f, RZ ;  /* 0x0000001f04047810 */ /* 0x000fe40007ffe0ff */
[-C--:B------:R-:W-:Y:S02]  /*3470*/  LEA.HI.X.SX32 R9, R25, R0.reuse, 0x1, P6 ;  /* 0x0000000019097211 */ /* 0x080fe400030f0eff */
[----:B------:R-:W-:-:S02]  /*3480*/  LEA.HI.X.SX32 R11, R27, R0, 0x1, P1 ;  /* 0x000000001b0b7211 */ /* 0x000fc400008f0eff */
[----:B------:R-:W-:Y:S02]  /*3490*/  LEA R2, P6, R5, R2, 0x1 ;  /* 0x0000000205027211 */ /* 0x000fe400078c08ff */
[----:B------:R-:W-:Y:S02]  /*34a0*/  ISETP.LT.AND P1, PT, R3, c[0x0][0x17c], !P0 ;  /* 0x00005f0003007a0c */ /* 0x000fe40004721270 */
[----:B------:R-:W-:Y:S02]  /*34b0*/  ISETP.LT.AND P0, PT, R4, c[0x0][0x17c], !P0 ;  /* 0x00005f0004007a0c */ /* 0x000fe40004701270 */
[----:B------:R-:W-:Y:S02]  /*34c0*/  LEA.HI.X.SX32 R3, R5, R0, 0x1, P6 ;  /* 0x0000000005037211 */ /* 0x000fe400030f0eff */
[----:B------:R-:W-:Y:S02]  /*34d0*/  PRMT R0, R15, 0x7632, R0 ;  /* 0x000076320f007816 */ /* 0x000fe40000000000 */
[----:B------:R-:W-:-:S03]  /*34e0*/  PRMT R4, R19, 0x7632, R4 ;  /* 0x0000763213047816 */ /* 0x000fc60000000004 */
[----:B------:R0:W-:Y:S04]  /*34f0*/  @P4 STG.E.U16 [R16.64], R0 ;  /* 0x0000000010004986 */ /* 0x0001e8000c101508 */
[----:B------:R0:W-:Y:S04]  /*3500*/  @P3 STG.E.U16 [R20.64], R19 ;  /* 0x0000001314003986 */ /* 0x0001e8000c101508 */
[----:B------:R0:W-:Y:S04]  /*3510*/  @P2 STG.E.U16 [R8.64], R4 ;  /* 0x0000000408002986 */ /* 0x0001e8000c101508 */
[----:B------:R0:W-:Y:S01]  /*3520*/  @P1 STG.E.U16 [R10.64], R23 ;  /* 0x000000170a001986 */ /* 0x0001e2000c101508 */
[----:B------:R-:W-:Y:S05]  /*3530*/  @!P0 EXIT ;  /* 0x000000000000894d */ /* 0x000fea0003800000 */
[----:B0-----:R-:W-:-:S05]  /*3540*/  PRMT R23, R23, 0x7632, R23 ;  /* 0x0000763217177816 */ /* 0x001fca0000000017 */
[----:B------:R-:W-:Y:S01]  /*3550*/  STG.E.U16 [R2.64], R23 ;  /* 0x0000001702007986 */ /* 0x000fe2000c101508 */
[----:B------:R-:W-:Y:S05]  /*3560*/  EXIT ;  /* 0x000000000000794d */ /* 0x000fea0003800000 */
.L_x_3:
[----:B------:R-:W-:-:S00]  /*3570*/  BRA `(.L_x_3) ;  /* 0xfffffff000007947 */ /* 0x000fc0000383ffff */
[----:B------:R-:W-:-:S00]  /*3580*/  NOP ;  /* 0x0000000000007918 */ /* 0x000fc00000000000 */
[----:B------:R-:W-:-:S00]  /*3590*/  NOP ;  /* 0x0000000000007918 */ /* 0x000fc00000000000 */
[----:B------:R-:W-:-:S00]  /*35a0*/  NOP ;  /* 0x0000000000007918 */ /* 0x000fc00000000000 */
[----:B------:R-:W-:-:S00]  /*35b0*/  NOP ;  /* 0x0000000000007918 */ /* 0x000fc00000000000 */
[----:B------:R-:W-:-:S00]  /*35c0*/  NOP ;  /* 0x0000000000007918 */ /* 0x000fc00000000000 */
[----:B------:R-:W-:-:S00]  /*35d0*/  NOP ;  /* 0x0000000000007918 */ /* 0x000fc00000000000 */
[----:B------:R-:W-:-:S00]  /*35e0*/  NOP ;  /* 0x0000000000007918 */ /* 0x000fc00000000000 */
[----:B------:R-:W-:-:S00]  /*35f0*/  NOP ;  /* 0x0000000000007918 */ /* 0x000fc00000000000 */
.L_x_4:


//--------------------- .nv.shared.matmul_kernel  --------------------------
	.section	.nv.shared.matmul_kernel,"aw",@nobits
	.sectionflags	@""
	.align	16
